//
// Generated by NVIDIA NVVM Compiler
//
// Compiler Build ID: CL-36424714
// Cuda compilation tools, release 13.0, V13.0.88
// Based on NVVM 20.0.0
//

.version 9.0
.target sm_100
.address_size 64

	// .globl	_Z15flash_attentionPKfS0_S0_Pfii
.extern .shared .align 16 .b8 shared_mem[];

.visible .entry _Z15flash_attentionPKfS0_S0_Pfii(
	.param .u64 .ptr .align 1 _Z15flash_attentionPKfS0_S0_Pfii_param_0,
	.param .u64 .ptr .align 1 _Z15flash_attentionPKfS0_S0_Pfii_param_1,
	.param .u64 .ptr .align 1 _Z15flash_attentionPKfS0_S0_Pfii_param_2,
	.param .u64 .ptr .align 1 _Z15flash_attentionPKfS0_S0_Pfii_param_3,
	.param .u32 _Z15flash_attentionPKfS0_S0_Pfii_param_4,
	.param .u32 _Z15flash_attentionPKfS0_S0_Pfii_param_5
)
{
	.reg .pred 	%p<16>;
	.reg .b32 	%r<121>;
	.reg .b32 	%f<143>;
	.reg .b64 	%rd<20>;

	ld.param.u32 	%r54, [_Z15flash_attentionPKfS0_S0_Pfii_param_4];
	ld.param.u32 	%r55, [_Z15flash_attentionPKfS0_S0_Pfii_param_5];
	mov.u32 	%r56, %ctaid.y;
	shl.b32 	%r57, %r56, 4;
	mov.u32 	%r1, %tid.y;
	add.s32 	%r2, %r57, %r1;
	mov.u32 	%r58, %ctaid.x;
	shl.b32 	%r59, %r58, 4;
	mov.u32 	%r3, %tid.x;
	add.s32 	%r4, %r59, %r3;
	setp.lt.s32 	%p1, %r54, 16;
	mov.f32 	%f141, 0f00000000;
	@%p1 bra 	$L__BB0_20;
	shl.b32 	%r61, %r55, 6;
	mov.u32 	%r62, shared_mem;
	add.s32 	%r5, %r62, %r61;
	mul.lo.s32 	%r6, %r55, %r2;
	mul.lo.s32 	%r7, %r55, %r1;
	add.s32 	%r63, %r7, %r3;
	shl.b32 	%r64, %r63, 2;
	add.s32 	%r8, %r62, %r64;
	add.s32 	%r9, %r8, %r61;
	add.s32 	%r10, %r9, %r61;
	cvt.rn.f32.s32 	%f1, %r55;
	add.s32 	%r11, %r55, -1;
	and.b32  	%r12, %r55, 7;
	and.b32  	%r13, %r55, 3;
	add.s32 	%r65, %r5, %r61;
	shl.b32 	%r66, %r3, 2;
	add.s32 	%r14, %r65, %r66;
	shl.b32 	%r67, %r55, 2;
	add.s32 	%r15, %r14, %r67;
	add.s32 	%r16, %r15, %r67;
	add.s32 	%r17, %r16, %r67;
	add.s32 	%r18, %r17, %r67;
	add.s32 	%r19, %r18, %r67;
	add.s32 	%r20, %r19, %r67;
	add.s32 	%r21, %r20, %r67;
	add.s32 	%r22, %r21, %r67;
	add.s32 	%r23, %r22, %r67;
	add.s32 	%r24, %r23, %r67;
	add.s32 	%r25, %r24, %r67;
	add.s32 	%r26, %r25, %r67;
	add.s32 	%r27, %r26, %r67;
	add.s32 	%r28, %r27, %r67;
	add.s32 	%r29, %r28, %r67;
	and.b32  	%r30, %r55, 2147483640;
	and.b32  	%r31, %r55, 1;
	neg.s32 	%r32, %r30;
	shr.s32 	%r68, %r54, 31;
	shr.u32 	%r69, %r68, 28;
	add.s32 	%r70, %r54, %r69;
	shr.s32 	%r33, %r70, 4;
	mov.f32 	%f141, 0f00000000;
	mov.b32 	%r113, 0;
	sqrt.rn.f32 	%f3, %f1;
$L__BB0_2:
	shl.b32 	%r35, %r113, 4;
	add.s32 	%r71, %r35, %r3;
	max.u32 	%r72, %r2, %r71;
	setp.ge.u32 	%p2, %r72, %r54;
	@%p2 bra 	$L__BB0_4;
	ld.param.u64 	%rd18, [_Z15flash_attentionPKfS0_S0_Pfii_param_2];
	ld.param.u64 	%rd17, [_Z15flash_attentionPKfS0_S0_Pfii_param_1];
	ld.param.u64 	%rd16, [_Z15flash_attentionPKfS0_S0_Pfii_param_0];
	add.s32 	%r73, %r71, %r6;
	cvta.to.global.u64 	%rd5, %rd16;
	mul.wide.u32 	%rd6, %r73, 4;
	add.s64 	%rd7, %rd5, %rd6;
	ld.global.f32 	%f23, [%rd7];
	st.shared.f32 	[%r8], %f23;
	add.s32 	%r74, %r35, %r1;
	mad.lo.s32 	%r75, %r74, %r55, %r4;
	cvta.to.global.u64 	%rd8, %rd17;
	mul.wide.u32 	%rd9, %r75, 4;
	add.s64 	%rd10, %rd8, %rd9;
	ld.global.f32 	%f24, [%rd10];
	st.shared.f32 	[%r9], %f24;
	cvta.to.global.u64 	%rd11, %rd18;
	add.s64 	%rd12, %rd11, %rd9;
	ld.global.f32 	%f25, [%rd12];
	st.shared.f32 	[%r10], %f25;
$L__BB0_4:
	setp.lt.s32 	%p3, %r55, 1;
	bar.sync 	0;
	@%p3 bra 	$L__BB0_18;
	mov.b32 	%r114, 0;
$L__BB0_6:
	setp.lt.u32 	%p4, %r11, 7;
	mul.lo.s32 	%r38, %r114, %r55;
	mov.f32 	%f140, 0f00000000;
	mov.b32 	%r119, 0;
	@%p4 bra 	$L__BB0_9;
	shl.b32 	%r80, %r7, 2;
	mov.u32 	%r81, shared_mem;
	add.s32 	%r82, %r80, %r81;
	add.s32 	%r116, %r82, 16;
	shl.b32 	%r83, %r114, 2;
	add.s32 	%r84, %r83, 64;
	mad.lo.s32 	%r85, %r55, %r84, %r81;
	add.s32 	%r115, %r85, 16;
	mov.f32 	%f140, 0f00000000;
	mov.u32 	%r117, %r32;
$L__BB0_8:
	.pragma "nounroll";
	ld.shared.f32 	%f74, [%r116+-16];
	ld.shared.f32 	%f75, [%r115+-16];
	fma.rn.f32 	%f76, %f74, %f75, %f140;
	ld.shared.f32 	%f77, [%r116+-12];
	ld.shared.f32 	%f78, [%r115+-12];
	fma.rn.f32 	%f79, %f77, %f78, %f76;
	ld.shared.f32 	%f80, [%r116+-8];
	ld.shared.f32 	%f81, [%r115+-8];
	fma.rn.f32 	%f82, %f80, %f81, %f79;
	ld.shared.f32 	%f83, [%r116+-4];
	ld.shared.f32 	%f84, [%r115+-4];
	fma.rn.f32 	%f85, %f83, %f84, %f82;
	ld.shared.f32 	%f86, [%r116];
	ld.shared.f32 	%f87, [%r115];
	fma.rn.f32 	%f88, %f86, %f87, %f85;
	ld.shared.f32 	%f89, [%r116+4];
	ld.shared.f32 	%f90, [%r115+4];
	fma.rn.f32 	%f91, %f89, %f90, %f88;
	ld.shared.f32 	%f92, [%r116+8];
	ld.shared.f32 	%f93, [%r115+8];
	fma.rn.f32 	%f94, %f92, %f93, %f91;
	ld.shared.f32 	%f95, [%r116+12];
	ld.shared.f32 	%f96, [%r115+12];
	fma.rn.f32 	%f140, %f95, %f96, %f94;
	add.s32 	%r117, %r117, 8;
	add.s32 	%r116, %r116, 32;
	add.s32 	%r115, %r115, 32;
	setp.ne.s32 	%p5, %r117, 0;
	mov.u32 	%r119, %r30;
	@%p5 bra 	$L__BB0_8;
$L__BB0_9:
	setp.eq.s32 	%p6, %r12, 0;
	@%p6 bra 	$L__BB0_17;
	add.s32 	%r86, %r12, -1;
	setp.lt.u32 	%p7, %r86, 3;
	@%p7 bra 	$L__BB0_12;
	add.s32 	%r87, %r119, %r7;
	shl.b32 	%r88, %r87, 2;
	mov.u32 	%r89, shared_mem;
	add.s32 	%r90, %r89, %r88;
	ld.shared.f32 	%f98, [%r90];
	add.s32 	%r91, %r119, %r38;
	shl.b32 	%r92, %r91, 2;
	add.s32 	%r93, %r5, %r92;
	ld.shared.f32 	%f99, [%r93];
	fma.rn.f32 	%f100, %f98, %f99, %f140;
	ld.shared.f32 	%f101, [%r90+4];
	ld.shared.f32 	%f102, [%r93+4];
	fma.rn.f32 	%f103, %f101, %f102, %f100;
	ld.shared.f32 	%f104, [%r90+8];
	ld.shared.f32 	%f105, [%r93+8];
	fma.rn.f32 	%f106, %f104, %f105, %f103;
	ld.shared.f32 	%f107, [%r90+12];
	ld.shared.f32 	%f108, [%r93+12];
	fma.rn.f32 	%f140, %f107, %f108, %f106;
	add.s32 	%r119, %r119, 4;
$L__BB0_12:
	setp.eq.s32 	%p8, %r13, 0;
	@%p8 bra 	$L__BB0_17;
	setp.eq.s32 	%p9, %r13, 1;
	@%p9 bra 	$L__BB0_15;
	add.s32 	%r94, %r119, %r7;
	shl.b32 	%r95, %r94, 2;
	mov.u32 	%r96, shared_mem;
	add.s32 	%r97, %r96, %r95;
	ld.shared.f32 	%f110, [%r97];
	add.s32 	%r98, %r119, %r38;
	shl.b32 	%r99, %r98, 2;
	add.s32 	%r100, %r5, %r99;
	ld.shared.f32 	%f111, [%r100];
	fma.rn.f32 	%f112, %f110, %f111, %f140;
	ld.shared.f32 	%f113, [%r97+4];
	ld.shared.f32 	%f114, [%r100+4];
	fma.rn.f32 	%f140, %f113, %f114, %f112;
	add.s32 	%r119, %r119, 2;
$L__BB0_15:
	setp.eq.s32 	%p10, %r31, 0;
	@%p10 bra 	$L__BB0_17;
	add.s32 	%r101, %r119, %r7;
	shl.b32 	%r102, %r101, 2;
	mov.u32 	%r103, shared_mem;
	add.s32 	%r104, %r103, %r102;
	ld.shared.f32 	%f115, [%r104];
	add.s32 	%r105, %r119, %r38;
	shl.b32 	%r106, %r105, 2;
	add.s32 	%r107, %r5, %r106;
	ld.shared.f32 	%f116, [%r107];
	fma.rn.f32 	%f140, %f115, %f116, %f140;
$L__BB0_17:
	div.rn.f32 	%f117, %f140, %f3;
	fma.rn.f32 	%f118, %f117, 0f3BBB989D, 0f3F000000;
	cvt.sat.f32.f32 	%f119, %f118;
	mov.f32 	%f120, 0f4B400001;
	mov.f32 	%f121, 0f437C0000;
	fma.rm.f32 	%f122, %f119, %f121, %f120;
	add.f32 	%f123, %f122, 0fCB40007F;
	neg.f32 	%f124, %f123;
	fma.rn.f32 	%f125, %f117, 0f3FB8AA3B, %f124;
	fma.rn.f32 	%f126, %f117, 0f32A57060, %f125;
	mov.b32 	%r108, %f122;
	shl.b32 	%r109, %r108, 23;
	mov.b32 	%f127, %r109;
	ex2.approx.ftz.f32 	%f128, %f126;
	mul.f32 	%f129, %f128, %f127;
	shl.b32 	%r110, %r38, 2;
	add.s32 	%r111, %r14, %r110;
	ld.shared.f32 	%f130, [%r111];
	fma.rn.f32 	%f141, %f130, %f129, %f141;
	add.s32 	%r114, %r114, 1;
	setp.eq.s32 	%p11, %r114, 16;
	@%p11 bra 	$L__BB0_19;
	bra.uni 	$L__BB0_6;
$L__BB0_18:
	mov.f32 	%f26, 0f00000000;
	div.rn.f32 	%f27, %f26, %f3;
	fma.rn.f32 	%f28, %f27, 0f3BBB989D, 0f3F000000;
	cvt.sat.f32.f32 	%f29, %f28;
	mov.f32 	%f30, 0f4B400001;
	mov.f32 	%f31, 0f437C0000;
	fma.rm.f32 	%f32, %f29, %f31, %f30;
	add.f32 	%f33, %f32, 0fCB40007F;
	neg.f32 	%f34, %f33;
	fma.rn.f32 	%f35, %f27, 0f3FB8AA3B, %f34;
	fma.rn.f32 	%f36, %f27, 0f32A57060, %f35;
	mov.b32 	%r76, %f32;
	shl.b32 	%r77, %r76, 23;
	mov.b32 	%f37, %r77;
	ex2.approx.ftz.f32 	%f38, %f36;
	mul.f32 	%f39, %f38, %f37;
	ld.shared.f32 	%f40, [%r14];
	fma.rn.f32 	%f41, %f40, %f39, %f141;
	ld.shared.f32 	%f42, [%r15];
	fma.rn.f32 	%f43, %f42, %f39, %f41;
	ld.shared.f32 	%f44, [%r16];
	fma.rn.f32 	%f45, %f44, %f39, %f43;
	ld.shared.f32 	%f46, [%r17];
	fma.rn.f32 	%f47, %f46, %f39, %f45;
	ld.shared.f32 	%f48, [%r18];
	fma.rn.f32 	%f49, %f48, %f39, %f47;
	ld.shared.f32 	%f50, [%r19];
	fma.rn.f32 	%f51, %f50, %f39, %f49;
	ld.shared.f32 	%f52, [%r20];
	fma.rn.f32 	%f53, %f52, %f39, %f51;
	ld.shared.f32 	%f54, [%r21];
	fma.rn.f32 	%f55, %f54, %f39, %f53;
	ld.shared.f32 	%f56, [%r22];
	fma.rn.f32 	%f57, %f56, %f39, %f55;
	ld.shared.f32 	%f58, [%r23];
	fma.rn.f32 	%f59, %f58, %f39, %f57;
	ld.shared.f32 	%f60, [%r24];
	fma.rn.f32 	%f61, %f60, %f39, %f59;
	ld.shared.f32 	%f62, [%r25];
	fma.rn.f32 	%f63, %f62, %f39, %f61;
	ld.shared.f32 	%f64, [%r26];
	fma.rn.f32 	%f65, %f64, %f39, %f63;
	ld.shared.f32 	%f66, [%r27];
	fma.rn.f32 	%f67, %f66, %f39, %f65;
	ld.shared.f32 	%f68, [%r28];
	fma.rn.f32 	%f69, %f68, %f39, %f67;
	ld.shared.f32 	%f70, [%r29];
	fma.rn.f32 	%f141, %f70, %f39, %f69;
$L__BB0_19:
	bar.sync 	0;
	add.s32 	%r113, %r113, 1;
	setp.ne.s32 	%p12, %r113, %r33;
	@%p12 bra 	$L__BB0_2;
$L__BB0_20:
	setp.ge.s32 	%p13, %r2, %r54;
	setp.ge.s32 	%p14, %r4, %r55;
	or.pred  	%p15, %p13, %p14;
	@%p15 bra 	$L__BB0_22;
	ld.param.u64 	%rd19, [_Z15flash_attentionPKfS0_S0_Pfii_param_3];
	mad.lo.s32 	%r112, %r55, %r2, %r4;
	cvta.to.global.u64 	%rd13, %rd19;
	mul.wide.s32 	%rd14, %r112, 4;
	add.s64 	%rd15, %rd13, %rd14;
	st.global.f32 	[%rd15], %f141;
$L__BB0_22:
	ret;

}


// ===== COMPILED SASS (sm_100) =====

	.target	sm_100

	.elftype	@"ET_EXEC"


//--------------------- .note.nv.tkinfo           --------------------------
	.section	.note.nv.tkinfo,"",@"SHT_NOTE"
	.sectionflags	@"SHF_NOTE_NV_TKINFO"
	.tkinfo
        /*0018*/ 	.word	0x00000002
        /*0030*/ 	.string	""
        /*0030*/ 	.string	"ptxas"
        /*0030*/ 	.string	"Cuda compilation tools, release 13.0, V13.0.88"
        /*0030*/ 	.string	"Build cuda_13.0.r13.0/compiler.36424714_0"
        /*0030*/ 	.string	"-arch sm_100 -m 64 "



//--------------------- .note.nv.cuinfo           --------------------------
	.section	.note.nv.cuinfo,"",@"SHT_NOTE"
	.sectionflags	@"SHF_NOTE_NV_CUINFO"
        /*0018*/ 	.short	0x0002
        /*001a*/ 	.short	0x0064
        /*001c*/ 	.short	0x0082
	.zero		2


//--------------------- .nv.info                  --------------------------
	.section	.nv.info,"",@"SHT_CUDA_INFO"
	.align	4


	//----- nvinfo : EIATTR_REGCOUNT
	.align		4
        /*0000*/ 	.byte	0x04, 0x2f
        /*0002*/ 	.short	(.L_1 - .L_0)
	.align		4
.L_0:
        /*0004*/ 	.word	index@(_Z15flash_attentionPKfS0_S0_Pfii)
        /*0008*/ 	.word	0x0000001f


	//----- nvinfo : EIATTR_FRAME_SIZE
	.align		4
.L_1:
        /*000c*/ 	.byte	0x04, 0x11
        /*000e*/ 	.short	(.L_3 - .L_2)
	.align		4
.L_2:
        /*0010*/ 	.word	index@($__internal_1_$__cuda_sm3x_div_rn_noftz_f32_slowpath)
        /*0014*/ 	.word	0x00000000


	//----- nvinfo : EIATTR_FRAME_SIZE
	.align		4
.L_3:
        /*0018*/ 	.byte	0x04, 0x11
        /*001a*/ 	.short	(.L_5 - .L_4)
	.align		4
.L_4:
        /*001c*/ 	.word	index@($__internal_0_$__cuda_sm20_sqrt_rn_f32_slowpath)
        /*0020*/ 	.word	0x00000000


	//----- nvinfo : EIATTR_FRAME_SIZE
	.align		4
.L_5:
        /*0024*/ 	.byte	0x04, 0x11
        /*0026*/ 	.short	(.L_7 - .L_6)
	.align		4
.L_6:
        /*0028*/ 	.word	index@(_Z15flash_attentionPKfS0_S0_Pfii)
        /*002c*/ 	.word	0x00000000


	//----- nvinfo : EIATTR_MIN_STACK_SIZE
	.align		4
.L_7:
        /*0030*/ 	.byte	0x04, 0x12
        /*0032*/ 	.short	(.L_9 - .L_8)
	.align		4
.L_8:
        /*0034*/ 	.word	index@(_Z15flash_attentionPKfS0_S0_Pfii)
        /*0038*/ 	.word	0x00000000
.L_9:


//--------------------- .nv.compat                --------------------------
	.section	.nv.compat,"",@"SHT_CUDA_COMPAT_INFO"
	.align	4
        /*0000*/ 	.byte	0x02, 0x09, 0x00, 0x00, 0x02, 0x02, 0x01, 0x00, 0x02, 0x05, 0x05, 0x00, 0x03, 0x07, 0x01, 0x01
        /*0010*/ 	.byte	0x02, 0x03, 0x00, 0x00, 0x02, 0x06, 0x01, 0x00, 0x04, 0x0b, 0x08, 0x00, 0x01, 0x00, 0x00, 0x00
        /*0020*/ 	.byte	0x00, 0x00, 0x00, 0x00


//--------------------- .nv.info._Z15flash_attentionPKfS0_S0_Pfii --------------------------
	.section	.nv.info._Z15flash_attentionPKfS0_S0_Pfii,"",@"SHT_CUDA_INFO"
	.sectionflags	@""
	.align	4


	//----- nvinfo : EIATTR_CUDA_API_VERSION
	.align		4
        /*0000*/ 	.byte	0x04, 0x37
        /*0002*/ 	.short	(.L_11 - .L_10)
.L_10:
        /*0004*/ 	.word	0x00000082


	//----- nvinfo : EIATTR_KPARAM_INFO
	.align		4
.L_11:
        /*0008*/ 	.byte	0x04, 0x17
        /*000a*/ 	.short	(.L_13 - .L_12)
.L_12:
        /*000c*/ 	.word	0x00000000
        /*0010*/ 	.short	0x0005
        /*0012*/ 	.short	0x0024
        /*0014*/ 	.byte	0x00, 0xf0, 0x11, 0x00


	//----- nvinfo : EIATTR_KPARAM_INFO
	.align		4
.L_13:
        /*0018*/ 	.byte	0x04, 0x17
        /*001a*/ 	.short	(.L_15 - .L_14)
.L_14:
        /*001c*/ 	.word	0x00000000
        /*0020*/ 	.short	0x0004
        /*0022*/ 	.short	0x0020
        /*0024*/ 	.byte	0x00, 0xf0, 0x11, 0x00


	//----- nvinfo : EIATTR_KPARAM_INFO
	.align		4
.L_15:
        /*0028*/ 	.byte	0x04, 0x17
        /*002a*/ 	.short	(.L_17 - .L_16)
.L_16:
        /*002c*/ 	.word	0x00000000
        /*0030*/ 	.short	0x0003
        /*0032*/ 	.short	0x0018
        /*0034*/ 	.byte	0x00, 0xf5, 0x21, 0x00


	//----- nvinfo : EIATTR_KPARAM_INFO
	.align		4
.L_17:
        /*0038*/ 	.byte	0x04, 0x17
        /*003a*/ 	.short	(.L_19 - .L_18)
.L_18:
        /*003c*/ 	.word	0x00000000
        /*0040*/ 	.short	0x0002
        /*0042*/ 	.short	0x0010
        /*0044*/ 	.byte	0x00, 0xf5, 0x21, 0x00


	//----- nvinfo : EIATTR_KPARAM_INFO
	.align		4
.L_19:
        /*0048*/ 	.byte	0x04, 0x17
        /*004a*/ 	.short	(.L_21 - .L_20)
.L_20:
        /*004c*/ 	.word	0x00000000
        /*0050*/ 	.short	0x0001
        /*0052*/ 	.short	0x0008
        /*0054*/ 	.byte	0x00, 0xf5, 0x21, 0x00


	//----- nvinfo : EIATTR_KPARAM_INFO
	.align		4
.L_21:
        /*0058*/ 	.byte	0x04, 0x17
        /*005a*/ 	.short	(.L_23 - .L_22)
.L_22:
        /*005c*/ 	.word	0x00000000
        /*0060*/ 	.short	0x0000
        /*0062*/ 	.short	0x0000
        /*0064*/ 	.byte	0x00, 0xf5, 0x21, 0x00


	//----- nvinfo : EIATTR_SPARSE_MMA_MASK
	.align		4
.L_23:
        /*0068*/ 	.byte	0x03, 0x50
        /*006a*/ 	.short	0x0000


	//----- nvinfo : EIATTR_MAXREG_COUNT
	.align		4
        /*006c*/ 	.byte	0x03, 0x1b
        /*006e*/ 	.short	0x00ff


	//----- nvinfo : EIATTR_NUM_BARRIERS
	.align		4
        /*0070*/ 	.byte	0x02, 0x4c
        /*0072*/ 	.byte	0x01
	.zero		1


	//----- nvinfo : EIATTR_MERCURY_ISA_VERSION
	.align		4
        /*0074*/ 	.byte	0x03, 0x5f
        /*0076*/ 	.short	0x0101


	//----- nvinfo : EIATTR_VRC_CTA_INIT_COUNT
	.align		4
        /*0078*/ 	.byte	0x02, 0x4a
	.zero		1
	.zero		1


	//----- nvinfo : EIATTR_EXIT_INSTR_OFFSETS
	.align		4
        /*007c*/ 	.byte	0x04, 0x1c
        /*007e*/ 	.short	(.L_25 - .L_24)


	//   ....[0]....
.L_24:
        /*0080*/ 	.word	0x00001270


	//   ....[1]....
        /*0084*/ 	.word	0x000012c0


	//----- nvinfo : EIATTR_CRS_STACK_SIZE
	.align		4
.L_25:
        /*0088*/ 	.byte	0x04, 0x1e
        /*008a*/ 	.short	(.L_27 - .L_26)
.L_26:
        /*008c*/ 	.word	0x00000000


	//----- nvinfo : EIATTR_CBANK_PARAM_SIZE
	.align		4
.L_27:
        /*0090*/ 	.byte	0x03, 0x19
        /*0092*/ 	.short	0x0028


	//----- nvinfo : EIATTR_PARAM_CBANK
	.align		4
        /*0094*/ 	.byte	0x04, 0x0a
        /*0096*/ 	.short	(.L_29 - .L_28)
	.align		4
.L_28:
        /*0098*/ 	.word	index@(.nv.constant0._Z15flash_attentionPKfS0_S0_Pfii)
        /*009c*/ 	.short	0x0380
        /*009e*/ 	.short	0x0028


	//----- nvinfo : EIATTR_SW_WAR
	.align		4
.L_29:
        /*00a0*/ 	.byte	0x04, 0x36
        /*00a2*/ 	.short	(.L_31 - .L_30)
.L_30:
        /*00a4*/ 	.word	0x00000008
.L_31:


//--------------------- .nv.callgraph             --------------------------
	.section	.nv.callgraph,"",@"SHT_CUDA_CALLGRAPH"
	.align	4
	.sectionentsize	8
	.align		4
        /*0000*/ 	.word	0x00000000
	.align		4
        /*0004*/ 	.word	0xffffffff
	.align		4
        /*0008*/ 	.word	0x00000000
	.align		4
        /*000c*/ 	.word	0xfffffffe
	.align		4
        /*0010*/ 	.word	0x00000000
	.align		4
        /*0014*/ 	.word	0xfffffffd
	.align		4
        /*0018*/ 	.word	0x00000000
	.align		4
        /*001c*/ 	.word	0xfffffffc


//--------------------- .text._Z15flash_attentionPKfS0_S0_Pfii --------------------------
	.section	.text._Z15flash_attentionPKfS0_S0_Pfii,"ax",@progbits
	.align	128
        .global         _Z15flash_attentionPKfS0_S0_Pfii
        .type           _Z15flash_attentionPKfS0_S0_Pfii,@function
        .size           _Z15flash_attentionPKfS0_S0_Pfii,(.L_x_30 - _Z15flash_attentionPKfS0_S0_Pfii)
        .other          _Z15flash_attentionPKfS0_S0_Pfii,@"STO_CUDA_ENTRY STV_DEFAULT"
_Z15flash_attentionPKfS0_S0_Pfii:
.text._Z15flash_attentionPKfS0_S0_Pfii:
[----:B------:R-:W-:Y:S01]  /*0000*/  LDC R1, c[0x0][0x37c] ;  /* 0x0000df00ff017b82 */ /* 0x000fe20000000800 */
[----:B------:R-:W0:Y:S01]  /*0010*/  S2R R2, SR_CTAID.Y ;  /* 0x0000000000027919 */ /* 0x000e220000002600 */
[----:B------:R-:W1:Y:S01]  /*0020*/  LDCU UR6, c[0x0][0x3a0] ;  /* 0x00007400ff0677ac */ /* 0x000e620008000800 */
[----:B------:R-:W-:Y:S01]  /*0030*/  HFMA2 R0, -RZ, RZ, 0, 0 ;  /* 0x00000000ff007431 */ /* 0x000fe200000001ff */
[----:B------:R-:W0:Y:S01]  /*0040*/  S2R R13, SR_TID.Y ;  /* 0x00000000000d7919 */ /* 0x000e220000002200 */
[----:B------:R-:W2:Y:S01]  /*0050*/  LDCU.64 UR14, c[0x0][0x358] ;  /* 0x00006b00ff0e77ac */ /* 0x000ea20008000a00 */
[----:B------:R-:W3:Y:S01]  /*0060*/  S2R R3, SR_CTAID.X ;  /* 0x0000000000037919 */ /* 0x000ee20000002500 */
[----:B------:R-:W3:Y:S01]  /*0070*/  S2R R24, SR_TID.X ;  /* 0x0000000000187919 */ /* 0x000ee20000002100 */
[----:B-1----:R-:W-:Y:S01]  /*0080*/  UISETP.GE.AND UP0, UPT, UR6, 0x10, UPT ;  /* 0x000000100600788c */ /* 0x002fe2000bf06270 */
[----:B0-----:R-:W-:Y:S01]  /*0090*/  IMAD R2, R2, 0x10, R13 ;  /* 0x0000001002027824 */ /* 0x001fe200078e020d */
[----:B---3--:R-:W-:-:S07]  /*00a0*/  LEA R3, R3, R24, 0x4 ;  /* 0x0000001803037211 */ /* 0x008fce00078e20ff */
[----:B--2---:R-:W-:Y:S05]  /*00b0*/  BRA.U !UP0, `(.L_x_0) ;  /* 0x0000001108607547 */ /* 0x004fea000b800000 */
[----:B------:R-:W0:Y:S01]  /*00c0*/  S2UR UR5, SR_CgaCtaId ;  /* 0x00000000000579c3 */ /* 0x000e220000008800 */
[----:B------:R-:W1:Y:S01]  /*00d0*/  LDCU UR8, c[0x0][0x3a4] ;  /* 0x00007480ff0877ac */ /* 0x000e620008000800 */
[----:B------:R-:W-:Y:S01]  /*00e0*/  UMOV UR4, 0x400 ;  /* 0x0000040000047882 */ /* 0x000fe20000000000 */
[----:B-1----:R-:W-:Y:S01]  /*00f0*/  IMAD.U32 R14, RZ, RZ, UR8 ;  /* 0x00000008ff0e7e24 */ /* 0x002fe2000f8e00ff */
[----:B------:R-:W-:Y:S01]  /*0100*/  I2FP.F32.S32 R12, UR8 ;  /* 0x00000008000c7c45 */ /* 0x000fe20008201400 */
[----:B------:R-:W-:Y:S01]  /*0110*/  IMAD R20, R13, UR8, RZ ;  /* 0x000000080d147c24 */ /* 0x000fe2000f8e02ff */
[----:B------:R-:W-:Y:S02]  /*0120*/  ULOP3.LUT UR7, UR8, 0x7ffffff8, URZ, 0xc0, !UPT ;  /* 0x7ffffff808077892 */ /* 0x000fe4000f8ec0ff */
[----:B0-----:R-:W-:Y:S01]  /*0130*/  ULEA UR4, UR5, UR4, 0x18 ;  /* 0x0000000405047291 */ /* 0x001fe2000f8ec0ff */
[----:B------:R-:W-:Y:S01]  /*0140*/  IADD3 R0, PT, PT, R12, -0xd000000, RZ ;  /* 0xf30000000c007810 */ /* 0x000fe20007ffe0ff */
[----:B------:R0:W1:Y:S01]  /*0150*/  MUFU.RSQ R13, R12 ;  /* 0x0000000c000d7308 */ /* 0x0000620000001400 */
[----:B------:R-:W-:-:S02]  /*0160*/  UIADD3 UR17, UPT, UPT, UR8, -0x1, URZ ;  /* 0xffffffff08117890 */ /* 0x000fc4000fffe0ff */
[----:B------:R-:W-:Y:S01]  /*0170*/  ULEA UR16, UR8, UR4, 0x6 ;  /* 0x0000000408107291 */ /* 0x000fe2000f8e30ff */
[----:B------:R-:W-:Y:S01]  /*0180*/  ISETP.GT.U32.AND P0, PT, R0, 0x727fffff, PT ;  /* 0x727fffff0000780c */ /* 0x000fe20003f04070 */
[----:B------:R-:W-:Y:S01]  /*0190*/  ULOP3.LUT UR18, UR8, 0x7, URZ, 0xc0, !UPT ;  /* 0x0000000708127892 */ /* 0x000fe2000f8ec0ff */
[----:B------:R-:W-:Y:S01]  /*01a0*/  MOV R0, RZ ;  /* 0x000000ff00007202 */ /* 0x000fe20000000f00 */
[----:B------:R-:W-:Y:S02]  /*01b0*/  ULEA UR5, UR8, UR16, 0x6 ;  /* 0x0000001008057291 */ /* 0x000fe4000f8e30ff */
[----:B------:R-:W-:Y:S02]  /*01c0*/  ULOP3.LUT UR19, UR8, 0x3, URZ, 0xc0, !UPT ;  /* 0x0000000308137892 */ /* 0x000fe4000f8ec0ff */
[----:B------:R-:W-:Y:S02]  /*01d0*/  UIADD3 UR11, UPT, UPT, -UR7, URZ, URZ ;  /* 0x000000ff070b7290 */ /* 0x000fe4000fffe1ff */
[----:B------:R-:W-:Y:S01]  /*01e0*/  LEA R4, R24, UR5, 0x2 ;  /* 0x0000000518047c11 */ /* 0x000fe2000f8e10ff */
[----:B------:R-:W-:Y:S01]  /*01f0*/  USHF.R.S32.HI UR5, URZ, 0x1f, UR6 ;  /* 0x0000001fff057899 */ /* 0x000fe20008011406 */
[----:B------:R-:W-:-:S02]  /*0200*/  IADD3 R24, PT, PT, R20, R24, RZ ;  /* 0x0000001814187210 */ /* 0x000fc40007ffe0ff */
[----:B------:R-:W-:Y:S01]  /*0210*/  LEA R5, R14, R4, 0x2 ;  /* 0x000000040e057211 */ /* 0x000fe200078e10ff */
[----:B------:R-:W-:Y:S01]  /*0220*/  ULEA.HI UR5, UR5, UR6, URZ, 0x4 ;  /* 0x0000000605057291 */ /* 0x000fe2000f8f20ff */
[----:B------:R-:W-:Y:S01]  /*0230*/  LEA R24, R24, UR4, 0x2 ;  /* 0x0000000418187c11 */ /* 0x000fe2000f8e10ff */
[----:B------:R-:W-:Y:S02]  /*0240*/  UMOV UR4, URZ ;  /* 0x000000ff00047c82 */ /* 0x000fe40008000000 */
[----:B------:R-:W-:Y:S01]  /*0250*/  IMAD R6, R14, 0x4, R5 ;  /* 0x000000040e067824 */ /* 0x000fe200078e0205 */
[----:B------:R-:W-:-:S04]  /*0260*/  USHF.R.S32.HI UR8, URZ, 0x4, UR5 ;  /* 0x00000004ff087899 */ /* 0x000fc80008011405 */
[----:B------:R-:W-:-:S05]  /*0270*/  LEA R7, R14, R6, 0x2 ;  /* 0x000000060e077211 */ /* 0x000fca00078e10ff */
[----:B------:R-:W-:-:S05]  /*0280*/  IMAD R8, R14, 0x4, R7 ;  /* 0x000000040e087824 */ /* 0x000fca00078e0207 */
[----:B------:R-:W-:-:S05]  /*0290*/  LEA R9, R14, R8, 0x2 ;  /* 0x000000080e097211 */ /* 0x000fca00078e10ff */
[----:B------:R-:W-:-:S05]  /*02a0*/  IMAD R10, R14, 0x4, R9 ;  /* 0x000000040e0a7824 */ /* 0x000fca00078e0209 */
[----:B------:R-:W-:-:S05]  /*02b0*/  LEA R11, R14, R10, 0x2 ;  /* 0x0000000a0e0b7211 */ /* 0x000fca00078e10ff */
[----:B------:R-:W-:-:S05]  /*02c0*/  IMAD R18, R14, 0x4, R11 ;  /* 0x000000040e127824 */ /* 0x000fca00078e020b */
[----:B------:R-:W-:-:S05]  /*02d0*/  LEA R19, R14, R18, 0x2 ;  /* 0x000000120e137211 */ /* 0x000fca00078e10ff */
[----:B------:R-:W-:-:S04]  /*02e0*/  IMAD R21, R14, 0x4, R19 ;  /* 0x000000040e157824 */ /* 0x000fc800078e0213 */
[----:B------:R-:W-:-:S04]  /*02f0*/  IMAD R22, R14, 0x4, R21 ;  /* 0x000000040e167824 */ /* 0x000fc800078e0215 */
[----:B------:R-:W-:-:S04]  /*0300*/  IMAD R23, R14, 0x4, R22 ;  /* 0x000000040e177824 */ /* 0x000fc800078e0216 */
[----:B------:R-:W-:Y:S01]  /*0310*/  IMAD R25, R14, 0x4, R23 ;  /* 0x000000040e197824 */ /* 0x000fe200078e0217 */
[----:B01----:R-:W-:Y:S06]  /*0320*/  @!P0 BRA `(.L_x_1) ;  /* 0x0000000000108947 */ /* 0x003fec0003800000 */
[----:B------:R-:W-:-:S07]  /*0330*/  MOV R14, 0x350 ;  /* 0x00000350000e7802 */ /* 0x000fce0000000f00 */
[----:B------:R-:W-:Y:S05]  /*0340*/  CALL.REL.NOINC `($__internal_0_$__cuda_sm20_sqrt_rn_f32_slowpath) ;  /* 0x0000000c00e07944 */ /* 0x000fea0003c00000 */
[----:B------:R-:W-:Y:S01]  /*0350*/  UMOV UR9, UR5 ;  /* 0x0000000500097c82 */ /* 0x000fe20008000000 */
[----:B------:R-:W-:Y:S05]  /*0360*/  BRA `(.L_x_2) ;  /* 0x0000000000147947 */ /* 0x000fea0003800000 */
.L_x_1:
[----:B------:R-:W-:Y:S01]  /*0370*/  FMUL.FTZ R15, R12, R13 ;  /* 0x0000000d0c0f7220 */ /* 0x000fe20000410000 */
[----:B------:R-:W-:-:S03]  /*0380*/  FMUL.FTZ R13, R13, 0.5 ;  /* 0x3f0000000d0d7820 */ /* 0x000fc60000410000 */
[----:B------:R-:W-:-:S04]  /*0390*/  FFMA R12, -R15, R15, R12 ;  /* 0x0000000f0f0c7223 */ /* 0x000fc8000000010c */
[----:B------:R-:W-:-:S05]  /*03a0*/  FFMA R12, R12, R13, R15 ;  /* 0x0000000d0c0c7223 */ /* 0x000fca000000000f */
[----:B------:R-:W-:-:S15]  /*03b0*/  R2UR UR9, R12 ;  /* 0x000000000c0972ca */ /* 0x000fde00000e0000 */
.L_x_2:
[----:B------:R-:W0:Y:S01]  /*03c0*/  S2R R15, SR_TID.X ;  /* 0x00000000000f7919 */ /* 0x000e220000002100 */
[----:B------:R-:W1:Y:S01]  /*03d0*/  LDCU UR5, c[0x0][0x3a0] ;  /* 0x00007400ff0577ac */ /* 0x000e620008000800 */
[----:B------:R-:W-:Y:S01]  /*03e0*/  MOV R12, UR4 ;  /* 0x00000004000c7c02 */ /* 0x000fe20008000f00 */
[----:B------:R-:W-:Y:S04]  /*03f0*/  BSSY.RECONVERGENT B0, `(.L_x_3) ;  /* 0x000001a000007945 */ /* 0x000fe80003800200 */
[----:B0-----:R-:W-:-:S05]  /*0400*/  IMAD R15, R12, 0x10, R15 ;  /* 0x000000100c0f7824 */ /* 0x001fca00078e020f */
[----:B------:R-:W-:-:S04]  /*0410*/  VIMNMX.U32 R12, PT, PT, R2, R15, !PT ;  /* 0x0000000f020c7248 */ /* 0x000fc80007fe0000 */
[----:B-1----:R-:W-:-:S13]  /*0420*/  ISETP.GE.U32.AND P0, PT, R12, UR5, PT ;  /* 0x000000050c007c0c */ /* 0x002fda000bf06070 */
[----:B------:R-:W-:Y:S05]  /*0430*/  @P0 BRA `(.L_x_4) ;  /* 0x0000000000540947 */ /* 0x000fea0003800000 */
[----:B------:R-:W0:Y:S01]  /*0440*/  S2R R26, SR_TID.Y ;  /* 0x00000000001a7919 */ /* 0x000e220000002200 */
[----:B------:R-:W1:Y:S01]  /*0450*/  LDC.64 R12, c[0x0][0x380] ;  /* 0x0000e000ff0c7b82 */ /* 0x000e620000000a00 */
[----:B------:R-:W2:Y:S01]  /*0460*/  LDCU UR5, c[0x0][0x3a4] ;  /* 0x00007480ff0577ac */ /* 0x000ea20008000800 */
[----:B------:R-:W-:Y:S01]  /*0470*/  MOV R17, UR4 ;  /* 0x0000000400117c02 */ /* 0x000fe20008000f00 */
[----:B--2---:R-:W-:-:S04]  /*0480*/  IMAD R15, R2, UR5, R15 ;  /* 0x00000005020f7c24 */ /* 0x004fc8000f8e020f */
[----:B-1----:R-:W-:Y:S02]  /*0490*/  IMAD.WIDE.U32 R12, R15, 0x4, R12 ;  /* 0x000000040f0c7825 */ /* 0x002fe400078e000c */
[----:B------:R-:W1:Y:S04]  /*04a0*/  LDC.64 R14, c[0x0][0x390] ;  /* 0x0000e400ff0e7b82 */ /* 0x000e680000000a00 */
[----:B------:R-:W2:Y:S01]  /*04b0*/  LDG.E R13, desc[UR14][R12.64] ;  /* 0x0000000e0c0d7981 */ /* 0x000ea2000c1e1900 */
[----:B0-----:R-:W-:-:S03]  /*04c0*/  IMAD R26, R17, 0x10, R26 ;  /* 0x00000010111a7824 */ /* 0x001fc600078e021a */
[----:B------:R-:W0:Y:S01]  /*04d0*/  LDC.64 R16, c[0x0][0x388] ;  /* 0x0000e200ff107b82 */ /* 0x000e220000000a00 */
[----:B------:R-:W-:-:S04]  /*04e0*/  IMAD R27, R26, UR5, R3 ;  /* 0x000000051a1b7c24 */ /* 0x000fc8000f8e0203 */
[----:B-1----:R-:W-:-:S06]  /*04f0*/  IMAD.WIDE.U32 R14, R27, 0x4, R14 ;  /* 0x000000041b0e7825 */ /* 0x002fcc00078e000e */
[----:B------:R-:W3:Y:S01]  /*0500*/  LDG.E R14, desc[UR14][R14.64] ;  /* 0x0000000e0e0e7981 */ /* 0x000ee2000c1e1900 */
[----:B0-----:R-:W-:Y:S02]  /*0510*/  IMAD.WIDE.U32 R16, R27, 0x4, R16 ;  /* 0x000000041b107825 */ /* 0x001fe400078e0010 */
[----:B------:R-:W0:Y:S04]  /*0520*/  LDC R27, c[0x0][0x3a4] ;  /* 0x0000e900ff1b7b82 */ /* 0x000e280000000800 */
[----:B------:R-:W4:Y:S01]  /*0530*/  LDG.E R16, desc[UR14][R16.64] ;  /* 0x0000000e10107981 */ /* 0x000f22000c1e1900 */
[----:B0-----:R-:W-:-:S05]  /*0540*/  LEA R26, R27, R24, 0x6 ;  /* 0x000000181b1a7211 */ /* 0x001fca00078e30ff */
[----:B------:R-:W-:Y:S01]  /*0550*/  IMAD R27, R27, 0x40, R26 ;  /* 0x000000401b1b7824 */ /* 0x000fe200078e021a */
[----:B--2---:R0:W-:Y:S04]  /*0560*/  STS [R24], R13 ;  /* 0x0000000d18007388 */ /* 0x0041e80000000800 */
[----:B----4-:R0:W-:Y:S04]  /*0570*/  STS [R26], R16 ;  /* 0x000000101a007388 */ /* 0x0101e80000000800 */
[----:B---3--:R0:W-:Y:S02]  /*0580*/  STS [R27], R14 ;  /* 0x0000000e1b007388 */ /* 0x0081e40000000800 */
.L_x_4:
[----:B------:R-:W-:Y:S05]  /*0590*/  BSYNC.RECONVERGENT B0 ;  /* 0x0000000000007941 */ /* 0x000fea0003800200 */
.L_x_3:
[----:B------:R-:W1:Y:S02]  /*05a0*/  LDCU UR5, c[0x0][0x3a4] ;  /* 0x00007480ff0577ac */ /* 0x000e640008000800 */
[----:B-1----:R-:W-:Y:S01]  /*05b0*/  UISETP.GE.AND UP0, UPT, UR5, 0x1, UPT ;  /* 0x000000010500788c */ /* 0x002fe2000bf06270 */
[----:B------:R-:W-:Y:S08]  /*05c0*/  BAR.SYNC.DEFER_BLOCKING 0x0 ;  /* 0x0000000000007b1d */ /* 0x000ff00000010000 */
[----:B------:R-:W-:Y:S05]  /*05d0*/  BRA.U !UP0, `(.L_x_5) ;  /* 0x00000009081c7547 */ /* 0x000fea000b800000 */
[----:B------:R-:W-:-:S05]  /*05e0*/  UMOV UR5, URZ ;  /* 0x000000ff00057c82 */ /* 0x000fca0008000000 */
.L_x_14:
[----:B------:R-:W1:Y:S01]  /*05f0*/  LDCU UR21, c[0x0][0x3a4] ;  /* 0x00007480ff1577ac */ /* 0x000e620008000800 */
[----:B0-----:R-:W-:Y:S01]  /*0600*/  HFMA2 R13, -RZ, RZ, 0, 0 ;  /* 0x00000000ff0d7431 */ /* 0x001fe200000001ff */
[----:B------:R-:W-:Y:S01]  /*0610*/  UISETP.GE.U32.AND UP0, UPT, UR17, 0x7, UPT ;  /* 0x000000071100788c */ /* 0x000fe2000bf06070 */
[----:B------:R-:W-:Y:S01]  /*0620*/  UMOV UR6, URZ ;  /* 0x000000ff00067c82 */ /* 0x000fe20008000000 */
[----:B-1----:R-:W-:-:S07]  /*0630*/  UIMAD UR20, UR5, UR21, URZ ;  /* 0x00000015051472a4 */ /* 0x002fce000f8e02ff */
[----:B------:R-:W-:Y:S05]  /*0640*/  BRA.U !UP0, `(.L_x_6) ;  /* 0x0000000108a07547 */ /* 0x000fea000b800000 */
[----:B------:R-:W0:Y:S01]  /*0650*/  S2UR UR12, SR_CgaCtaId ;  /* 0x00000000000c79c3 */ /* 0x000e220000008800 */
[----:B------:R-:W-:Y:S01]  /*0660*/  UMOV UR10, 0x400 ;  /* 0x00000400000a7882 */ /* 0x000fe20000000000 */
[----:B------:R-:W-:Y:S01]  /*0670*/  ULEA UR6, UR5, 0x40, 0x2 ;  /* 0x0000004005067891 */ /* 0x000fe2000f8e10ff */
[----:B------:R-:W-:Y:S01]  /*0680*/  IMAD.MOV.U32 R13, RZ, RZ, RZ ;  /* 0x000000ffff0d7224 */ /* 0x000fe200078e00ff */
[----:B0-----:R-:W-:-:S04]  /*0690*/  ULEA UR10, UR12, UR10, 0x18 ;  /* 0x0000000a0c0a7291 */ /* 0x001fc8000f8ec0ff */
[----:B------:R-:W-:Y:S02]  /*06a0*/  UIMAD UR6, UR6, UR21, UR10 ;  /* 0x00000015060672a4 */ /* 0x000fe4000f8e020a */
[----:B------:R-:W-:Y:S01]  /*06b0*/  LEA R12, R20, UR10, 0x2 ;  /* 0x0000000a140c7c11 */ /* 0x000fe2000f8e10ff */
[----:B------:R-:W-:Y:S01]  /*06c0*/  UMOV UR10, UR11 ;  /* 0x0000000b000a7c82 */ /* 0x000fe20008000000 */
[----:B------:R-:W-:Y:S02]  /*06d0*/  UIADD3 UR6, UPT, UPT, UR6, 0x10, URZ ;  /* 0x0000001006067890 */ /* 0x000fe4000fffe0ff */
[----:B------:R-:W-:-:S10]  /*06e0*/  IADD3 R12, PT, PT, R12, 0x10, RZ ;  /* 0x000000100c0c7810 */ /* 0x000fd40007ffe0ff */
.L_x_7:
[----:B------:R-:W-:Y:S01]  /*06f0*/  LDS R14, [R12+-0x10] ;  /* 0xfffff0000c0e7984 */ /* 0x000fe20000000800 */
[----:B------:R-:W-:-:S03]  /*0700*/  UIADD3 UR10, UPT, UPT, UR10, 0x8, URZ ;  /* 0x000000080a0a7890 */ /* 0x000fc6000fffe0ff */
[----:B------:R-:W0:Y:S01]  /*0710*/  LDS R15, [UR6+-0x10] ;  /* 0xfffff006ff0f7984 */ /* 0x000e220008000800 */
[----:B------:R-:W-:-:S03]  /*0720*/  UISETP.NE.AND UP0, UPT, UR10, URZ, UPT ;  /* 0x000000ff0a00728c */ /* 0x000fc6000bf05270 */
[----:B------:R-:W-:Y:S04]  /*0730*/  LDS R17, [R12+-0xc] ;  /* 0xfffff4000c117984 */ /* 0x000fe80000000800 */
[----:B------:R-:W1:Y:S01]  /*0740*/  LDS R16, [UR6+-0xc] ;  /* 0xfffff406ff107984 */ /* 0x000e620008000800 */
[----:B0-----:R-:W-:-:S03]  /*0750*/  FFMA R14, R14, R15, R13 ;  /* 0x0000000f0e0e7223 */ /* 0x001fc6000000000d */
[----:B------:R-:W-:Y:S04]  /*0760*/  LDS R13, [R12+-0x8] ;  /* 0xfffff8000c0d7984 */ /* 0x000fe80000000800 */
[----:B------:R-:W0:Y:S01]  /*0770*/  LDS R15, [UR6+-0x8] ;  /* 0xfffff806ff0f7984 */ /* 0x000e220008000800 */
[----:B-1----:R-:W-:-:S03]  /*0780*/  FFMA R14, R17, R16, R14 ;  /* 0x00000010110e7223 */ /* 0x002fc6000000000e */
[----:B------:R-:W-:Y:S04]  /*0790*/  LDS R16, [R12+-0x4] ;  /* 0xfffffc000c107984 */ /* 0x000fe80000000800 */
[----:B------:R-:W1:Y:S01]  /*07a0*/  LDS R17, [UR6+-0x4] ;  /* 0xfffffc06ff117984 */ /* 0x000e620008000800 */
[----:B0-----:R-:W-:-:S03]  /*07b0*/  FFMA R13, R13, R15, R14 ;  /* 0x0000000f0d0d7223 */ /* 0x001fc6000000000e */
[----:B------:R-:W-:Y:S04]  /*07c0*/  LDS R14, [R12] ;  /* 0x000000000c0e7984 */ /* 0x000fe80000000800 */
[----:B------:R-:W0:Y:S01]  /*07d0*/  LDS R15, [UR6] ;  /* 0x00000006ff0f7984 */ /* 0x000e220008000800 */
[----:B-1----:R-:W-:-:S03]  /*07e0*/  FFMA R13, R16, R17, R13 ;  /* 0x00000011100d7223 */ /* 0x002fc6000000000d */
[----:B------:R-:W-:Y:S04]  /*07f0*/  LDS R16, [R12+0x4] ;  /* 0x000004000c107984 */ /* 0x000fe80000000800 */
[----:B------:R-:W1:Y:S01]  /*0800*/  LDS R17, [UR6+0x4] ;  /* 0x00000406ff117984 */ /* 0x000e620008000800 */
[----:B0-----:R-:W-:-:S03]  /*0810*/  FFMA R13, R14, R15, R13 ;  /* 0x0000000f0e0d7223 */ /* 0x001fc6000000000d */
[----:B------:R-:W-:Y:S04]  /*0820*/  LDS R14, [R12+0x8] ;  /* 0x000008000c0e7984 */ /* 0x000fe80000000800 */
[----:B------:R-:W0:Y:S01]  /*0830*/  LDS R15, [UR6+0x8] ;  /* 0x00000806ff0f7984 */ /* 0x000e220008000800 */
[----:B-1----:R-:W-:-:S03]  /*0840*/  FFMA R13, R16, R17, R13 ;  /* 0x00000011100d7223 */ /* 0x002fc6000000000d */
[----:B------:R1:W-:Y:S04]  /*0850*/  LDS R16, [R12+0xc] ;  /* 0x00000c000c107984 */ /* 0x0003e80000000800 */
[----:B------:R-:W2:Y:S01]  /*0860*/  LDS R17, [UR6+0xc] ;  /* 0x00000c06ff117984 */ /* 0x000ea20008000800 */
[----:B------:R-:W-:Y:S01]  /*0870*/  UIADD3 UR6, UPT, UPT, UR6, 0x20, URZ ;  /* 0x0000002006067890 */ /* 0x000fe2000fffe0ff */
[----:B-1----:R-:W-:Y:S02]  /*0880*/  VIADD R12, R12, 0x20 ;  /* 0x000000200c0c7836 */ /* 0x002fe40000000000 */
[----:B0-----:R-:W-:-:S04]  /*0890*/  FFMA R13, R14, R15, R13 ;  /* 0x0000000f0e0d7223 */ /* 0x001fc8000000000d */
[----:B--2---:R-:W-:Y:S01]  /*08a0*/  FFMA R13, R16, R17, R13 ;  /* 0x00000011100d7223 */ /* 0x004fe2000000000d */
[----:B------:R-:W-:Y:S06]  /*08b0*/  BRA.U UP0, `(.L_x_7) ;  /* 0xfffffffd008c7547 */ /* 0x000fec000b83ffff */
[----:B------:R-:W-:-:S05]  /*08c0*/  UMOV UR6, UR7 ;  /* 0x0000000700067c82 */ /* 0x000fca0008000000 */
.L_x_6:
[----:B------:R-:W-:-:S09]  /*08d0*/  UISETP.NE.AND UP0, UPT, UR18, URZ, UPT ;  /* 0x000000ff1200728c */ /* 0x000fd2000bf05270 */
[----:B------:R-:W-:Y:S05]  /*08e0*/  BRA.U !UP0, `(.L_x_8) ;  /* 0x0000000108d47547 */ /* 0x000fea000b800000 */
[----:B------:R-:W-:Y:S02]  /*08f0*/  UIADD3 UR10, UPT, UPT, UR18, -0x1, URZ ;  /* 0xffffffff120a7890 */ /* 0x000fe4000fffe0ff */
[----:B------:R-:W-:Y:S02]  /*0900*/  UISETP.NE.AND UP1, UPT, UR19, URZ, UPT ;  /* 0x000000ff1300728c */ /* 0x000fe4000bf25270 */
[----:B------:R-:W-:-:S09]  /*0910*/  UISETP.GE.U32.AND UP0, UPT, UR10, 0x3, UPT ;  /* 0x000000030a00788c */ /* 0x000fd2000bf06070 */
[----:B------:R-:W-:Y:S05]  /*0920*/  BRA.U !UP0, `(.L_x_9) ;  /* 0x0000000108507547 */ /* 0x000fea000b800000 */
[----:B------:R-:W0:Y:S01]  /*0930*/  S2UR UR13, SR_CgaCtaId ;  /* 0x00000000000d79c3 */ /* 0x000e220000008800 */
[----:B------:R-:W-:Y:S02]  /*0940*/  UIADD3 UR10, UPT, UPT, UR20, UR6, URZ ;  /* 0x00000006140a7290 */ /* 0x000fe4000fffe0ff */
[----:B------:R-:W-:Y:S01]  /*0950*/  IADD3 R12, PT, PT, R20, UR6, RZ ;  /* 0x00000006140c7c10 */ /* 0x000fe2000fffe0ff */
[----:B------:R-:W-:Y:S01]  /*0960*/  UMOV UR12, 0x400 ;  /* 0x00000400000c7882 */ /* 0x000fe20000000000 */
[----:B------:R-:W-:Y:S02]  /*0970*/  UIADD3 UR6, UPT, UPT, UR6, 0x4, URZ ;  /* 0x0000000406067890 */ /* 0x000fe4000fffe0ff */
[----:B------:R-:W-:-:S09]  /*0980*/  ULEA UR10, UR10, UR16, 0x2 ;  /* 0x000000100a0a7291 */ /* 0x000fd2000f8e10ff */
[----:B------:R-:W-:Y:S04]  /*0990*/  LDS R17, [UR10] ;  /* 0x0000000aff117984 */ /* 0x000fe80008000800 */
[----:B------:R-:W-:Y:S04]  /*09a0*/  LDS R15, [UR10+0x4] ;  /* 0x0000040aff0f7984 */ /* 0x000fe80008000800 */
[----:B------:R-:W-:Y:S01]  /*09b0*/  LDS R27, [UR10+0xc] ;  /* 0x00000c0aff1b7984 */ /* 0x000fe20008000800 */
[----:B0-----:R-:W-:-:S06]  /*09c0*/  ULEA UR12, UR13, UR12, 0x18 ;  /* 0x0000000c0d0c7291 */ /* 0x001fcc000f8ec0ff */
[----:B------:R-:W-:-:S05]  /*09d0*/  LEA R14, R12, UR12, 0x2 ;  /* 0x0000000c0c0e7c11 */ /* 0x000fca000f8e10ff */
[----:B------:R-:W0:Y:S04]  /*09e0*/  LDS R16, [R14] ;  /* 0x000000000e107984 */ /* 0x000e280000000800 */
[----:B------:R-:W1:Y:S04]  /*09f0*/  LDS R12, [R14+0x4] ;  /* 0x000004000e0c7984 */ /* 0x000e680000000800 */
[----:B------:R-:W-:Y:S01]  /*0a00*/  LDS R26, [R14+0xc] ;  /* 0x00000c000e1a7984 */ /* 0x000fe20000000800 */
[----:B0-----:R-:W-:-:S03]  /*0a10*/  FFMA R17, R16, R17, R13 ;  /* 0x0000001110117223 */ /* 0x001fc6000000000d */
[----:B------:R-:W-:Y:S01]  /*0a20*/  LDS R16, [UR10+0x8] ;  /* 0x0000080aff107984 */ /* 0x000fe20008000800 */
[----:B-1----:R-:W-:-:S03]  /*0a30*/  FFMA R12, R12, R15, R17 ;  /* 0x0000000f0c0c7223 */ /* 0x002fc60000000011 */
[----:B------:R-:W0:Y:S02]  /*0a40*/  LDS R13, [R14+0x8] ;  /* 0x000008000e0d7984 */ /* 0x000e240000000800 */
[----:B0-----:R-:W-:-:S04]  /*0a50*/  FFMA R13, R13, R16, R12 ;  /* 0x000000100d0d7223 */ /* 0x001fc8000000000c */
[----:B------:R-:W-:-:S07]  /*0a60*/  FFMA R13, R26, R27, R13 ;  /* 0x0000001b1a0d7223 */ /* 0x000fce000000000d */
.L_x_9:
[----:B------:R-:W-:Y:S05]  /*0a70*/  BRA.U !UP1, `(.L_x_8) ;  /* 0x0000000109707547 */ /* 0x000fea000b800000 */
[----:B------:R-:W-:Y:S02]  /*0a80*/  UISETP.NE.AND UP0, UPT, UR19, 0x1, UPT ;  /* 0x000000011300788c */ /* 0x000fe4000bf05270 */
[----:B------:R-:W-:-:S07]  /*0a90*/  ULOP3.LUT UP1, URZ, UR21, 0x1, URZ, 0xc0, !UPT ;  /* 0x0000000115ff7892 */ /* 0x000fce000f82c0ff */
[----:B------:R-:W-:Y:S05]  /*0aa0*/  BRA.U !UP0, `(.L_x_10) ;  /* 0x0000000108387547 */ /* 0x000fea000b800000 */
[----:B------:R-:W0:Y:S01]  /*0ab0*/  S2UR UR12, SR_CgaCtaId ;  /* 0x00000000000c79c3 */ /* 0x000e220000008800 */
[----:B------:R-:W-:Y:S02]  /*0ac0*/  UIADD3 UR13, UPT, UPT, UR20, UR6, URZ ;  /* 0x00000006140d7290 */ /* 0x000fe4000fffe0ff */
[----:B------:R-:W-:Y:S01]  /*0ad0*/  VIADD R12, R20, UR6 ;  /* 0x00000006140c7c36 */ /* 0x000fe20008000000 */
[----:B------:R-:W-:Y:S01]  /*0ae0*/  UMOV UR10, 0x400 ;  /* 0x00000400000a7882 */ /* 0x000fe20000000000 */
[----:B------:R-:W-:Y:S02]  /*0af0*/  UIADD3 UR6, UPT, UPT, UR6, 0x2, URZ ;  /* 0x0000000206067890 */ /* 0x000fe4000fffe0ff */
[----:B------:R-:W-:-:S09]  /*0b00*/  ULEA UR13, UR13, UR16, 0x2 ;  /* 0x000000100d0d7291 */ /* 0x000fd2000f8e10ff */
[----:B------:R-:W-:Y:S04]  /*0b10*/  LDS R15, [UR13] ;  /* 0x0000000dff0f7984 */ /* 0x000fe80008000800 */
[----:B------:R-:W-:Y:S01]  /*0b20*/  LDS R17, [UR13+0x4] ;  /* 0x0000040dff117984 */ /* 0x000fe20008000800 */
[----:B0-----:R-:W-:-:S06]  /*0b30*/  ULEA UR10, UR12, UR10, 0x18 ;  /* 0x0000000a0c0a7291 */ /* 0x001fcc000f8ec0ff */
[----:B------:R-:W-:-:S05]  /*0b40*/  LEA R12, R12, UR10, 0x2 ;  /* 0x0000000a0c0c7c11 */ /* 0x000fca000f8e10ff */
[----:B------:R-:W0:Y:S04]  /*0b50*/  LDS R14, [R12] ;  /* 0x000000000c0e7984 */ /* 0x000e280000000800 */
[----:B------:R-:W1:Y:S01]  /*0b60*/  LDS R16, [R12+0x4] ;  /* 0x000004000c107984 */ /* 0x000e620000000800 */
[----:B0-----:R-:W-:-:S04]  /*0b70*/  FFMA R13, R14, R15, R13 ;  /* 0x0000000f0e0d7223 */ /* 0x001fc8000000000d */
[----:B-1----:R-:W-:-:S07]  /*0b80*/  FFMA R13, R16, R17, R13 ;  /* 0x00000011100d7223 */ /* 0x002fce000000000d */
.L_x_10:
[----:B------:R-:W-:Y:S05]  /*0b90*/  BRA.U !UP1, `(.L_x_8) ;  /* 0x0000000109287547 */ /* 0x000fea000b800000 */
[----:B------:R-:W0:Y:S01]  /*0ba0*/  S2UR UR13, SR_CgaCtaId ;  /* 0x00000000000d79c3 */ /* 0x000e220000008800 */
[----:B------:R-:W-:Y:S01]  /*0bb0*/  UMOV UR12, 0x400 ;  /* 0x00000400000c7882 */ /* 0x000fe20000000000 */
[----:B------:R-:W-:Y:S02]  /*0bc0*/  UIADD3 UR10, UPT, UPT, UR20, UR6, URZ ;  /* 0x00000006140a7290 */ /* 0x000fe4000fffe0ff */
[----:B------:R-:W-:Y:S02]  /*0bd0*/  IADD3 R12, PT, PT, R20, UR6, RZ ;  /* 0x00000006140c7c10 */ /* 0x000fe4000fffe0ff */
[----:B------:R-:W-:-:S09]  /*0be0*/  ULEA UR10, UR10, UR16, 0x2 ;  /* 0x000000100a0a7291 */ /* 0x000fd2000f8e10ff */
[----:B------:R-:W-:Y:S01]  /*0bf0*/  LDS R14, [UR10] ;  /* 0x0000000aff0e7984 */ /* 0x000fe20008000800 */
[----:B0-----:R-:W-:-:S06]  /*0c00*/  ULEA UR12, UR13, UR12, 0x18 ;  /* 0x0000000c0d0c7291 */ /* 0x001fcc000f8ec0ff */
[----:B------:R-:W-:-:S06]  /*0c10*/  LEA R12, R12, UR12, 0x2 ;  /* 0x0000000c0c0c7c11 */ /* 0x000fcc000f8e10ff */
[----:B------:R-:W0:Y:S02]  /*0c20*/  LDS R12, [R12] ;  /* 0x000000000c0c7984 */ /* 0x000e240000000800 */
[----:B0-----:R-:W-:-:S07]  /*0c30*/  FFMA R13, R12, R14, R13 ;  /* 0x0000000e0c0d7223 */ /* 0x001fce000000000d */
.L_x_8:
[----:B------:R-:W0:Y:S01]  /*0c40*/  MUFU.RCP R12, UR9 ;  /* 0x00000009000c7d08 */ /* 0x000e220008001000 */
[----:B------:R-:W-:Y:S01]  /*0c50*/  MOV R15, UR9 ;  /* 0x00000009000f7c02 */ /* 0x000fe20008000f00 */
[----:B------:R-:W-:Y:S06]  /*0c60*/  BSSY.RECONVERGENT B0, `(.L_x_11) ;  /* 0x000000c000007945 */ /* 0x000fec0003800200 */
[----:B------:R-:W1:Y:S01]  /*0c70*/  FCHK P0, R13, UR9 ;  /* 0x000000090d007d02 */ /* 0x000e620008000000 */
[----:B0-----:R-:W-:-:S04]  /*0c80*/  FFMA R15, R12, -R15, 1 ;  /* 0x3f8000000c0f7423 */ /* 0x001fc8000000080f */
[----:B------:R-:W-:-:S04]  /*0c90*/  FFMA R12, R12, R15, R12 ;  /* 0x0000000f0c0c7223 */ /* 0x000fc8000000000c */
[----:B------:R-:W-:-:S04]  /*0ca0*/  FFMA R14, R12, R13, RZ ;  /* 0x0000000d0c0e7223 */ /* 0x000fc800000000ff */
[----:B------:R-:W-:-:S04]  /*0cb0*/  FFMA R15, R14, -UR9, R13 ;  /* 0x800000090e0f7c23 */ /* 0x000fc8000800000d */
[----:B------:R-:W-:Y:S01]  /*0cc0*/  FFMA R12, R12, R15, R14 ;  /* 0x0000000f0c0c7223 */ /* 0x000fe2000000000e */
[----:B-1----:R-:W-:Y:S06]  /*0cd0*/  @!P0 BRA `(.L_x_12) ;  /* 0x0000000000108947 */ /* 0x002fec0003800000 */
[----:B------:R-:W-:Y:S01]  /*0ce0*/  IMAD.U32 R12, RZ, RZ, UR9 ;  /* 0x00000009ff0c7e24 */ /* 0x000fe2000f8e00ff */
[----:B------:R-:W-:-:S07]  /*0cf0*/  MOV R14, 0xd10 ;  /* 0x00000d10000e7802 */ /* 0x000fce0000000f00 */
[----:B------:R-:W-:Y:S05]  /*0d00*/  CALL.REL.NOINC `($__internal_1_$__cuda_sm3x_div_rn_noftz_f32_slowpath) ;  /* 0x0000000400e07944 */ /* 0x000fea0003c00000 */
[----:B------:R-:W-:-:S07]  /*0d10*/  MOV R12, R15 ;  /* 0x0000000f000c7202 */ /* 0x000fce0000000f00 */
.L_x_12:
[----:B------:R-:W-:Y:S05]  /*0d20*/  BSYNC.RECONVERGENT B0 ;  /* 0x0000000000007941 */ /* 0x000fea0003800200 */
.L_x_11:
[----:B------:R-:W-:Y:S01]  /*0d30*/  MOV R13, UR20 ;  /* 0x00000014000d7c02 */ /* 0x000fe20008000f00 */
[----:B------:R-:W-:Y:S02]  /*0d40*/  HFMA2 R17, -RZ, RZ, 3.7421875, 0 ;  /* 0x437c0000ff117431 */ /* 0x000fe400000001ff */
[----:B------:R-:W-:Y:S01]  /*0d50*/  IMAD.MOV.U32 R15, RZ, RZ, 0x3bbb989d ;  /* 0x3bbb989dff0f7424 */ /* 0x000fe200078e00ff */
[----:B------:R-:W-:Y:S01]  /*0d60*/  UIADD3 UR5, UPT, UPT, UR5, 0x1, URZ ;  /* 0x0000000105057890 */ /* 0x000fe2000fffe0ff */
[----:B------:R-:W-:Y:S02]  /*0d70*/  LEA R13, R13, R4, 0x2 ;  /* 0x000000040d0d7211 */ /* 0x000fe400078e10ff */
[----:B------:R-:W-:Y:S01]  /*0d80*/  FFMA.SAT R14, R12, R15, 0.5 ;  /* 0x3f0000000c0e7423 */ /* 0x000fe2000000200f */
[----:B------:R-:W-:-:S03]  /*0d90*/  UISETP.NE.AND UP0, UPT, UR5, 0x10, UPT ;  /* 0x000000100500788c */ /* 0x000fc6000bf05270 */
[----:B------:R-:W0:Y:S01]  /*0da0*/  LDS R13, [R13] ;  /* 0x000000000d0d7984 */ /* 0x000e220000000800 */
[----:B------:R-:W-:-:S04]  /*0db0*/  FFMA.RM R14, R14, R17, 12582913 ;  /* 0x4b4000010e0e7423 */ /* 0x000fc80000004011 */
[C---:B------:R-:W-:Y:S01]  /*0dc0*/  FADD R15, R14.reuse, -12583039 ;  /* 0xcb40007f0e0f7421 */ /* 0x040fe20000000000 */
[----:B------:R-:W-:-:S03]  /*0dd0*/  IMAD.SHL.U32 R14, R14, 0x800000, RZ ;  /* 0x008000000e0e7824 */ /* 0x000fc600078e00ff */
[----:B------:R-:W-:-:S04]  /*0de0*/  FFMA R15, R12, 1.4426950216293334961, -R15 ;  /* 0x3fb8aa3b0c0f7823 */ /* 0x000fc8000000080f */
[----:B------:R-:W-:-:S06]  /*0df0*/  FFMA R15, R12, 1.925963033500011079e-08, R15 ;  /* 0x32a570600c0f7823 */ /* 0x000fcc000000000f */
[----:B------:R-:W1:Y:S02]  /*0e00*/  MUFU.EX2 R15, R15 ;  /* 0x0000000f000f7308 */ /* 0x000e640000000800 */
[----:B-1----:R-:W-:-:S04]  /*0e10*/  FMUL R17, R14, R15 ;  /* 0x0000000f0e117220 */ /* 0x002fc80000400000 */
[----:B0-----:R-:W-:Y:S01]  /*0e20*/  FFMA R0, R17, R13, R0 ;  /* 0x0000000d11007223 */ /* 0x001fe20000000000 */
[----:B------:R-:W-:Y:S06]  /*0e30*/  BRA.U !UP0, `(.L_x_13) ;  /* 0x0000000108f07547 */ /* 0x000fec000b800000 */
[----:B------:R-:W-:Y:S05]  /*0e40*/  BRA `(.L_x_14) ;  /* 0xfffffff400e87947 */ /* 0x000fea000383ffff */
.L_x_5:
[----:B------:R-:W1:Y:S01]  /*0e50*/  MUFU.RCP R12, UR9 ;  /* 0x00000009000c7d08 */ /* 0x000e620008001000 */
[----:B0-----:R-:W-:-:S07]  /*0e60*/  MOV R13, UR9 ;  /* 0x00000009000d7c02 */ /* 0x001fce0008000f00 */
[----:B------:R-:W0:Y:S01]  /*0e70*/  FCHK P0, RZ, UR9 ;  /* 0x00000009ff007d02 */ /* 0x000e220008000000 */
[----:B-1----:R-:W-:-:S04]  /*0e80*/  FFMA R13, R12, -R13, 1 ;  /* 0x3f8000000c0d7423 */ /* 0x002fc8000000080d */
[----:B------:R-:W-:-:S04]  /*0e90*/  FFMA R15, R12, R13, R12 ;  /* 0x0000000d0c0f7223 */ /* 0x000fc8000000000c */
[----:B------:R-:W-:-:S04]  /*0ea0*/  FFMA R12, RZ, R15, RZ ;  /* 0x0000000fff0c7223 */ /* 0x000fc800000000ff */
[----:B------:R-:W-:-:S04]  /*0eb0*/  FFMA R13, R12, -UR9, RZ ;  /* 0x800000090c0d7c23 */ /* 0x000fc800080000ff */
[----:B------:R-:W-:Y:S01]  /*0ec0*/  FFMA R12, R15, R13, R12 ;  /* 0x0000000d0f0c7223 */ /* 0x000fe2000000000c */
[----:B0-----:R-:W-:Y:S06]  /*0ed0*/  @!P0 BRA `(.L_x_15) ;  /* 0x0000000000148947 */ /* 0x001fec0003800000 */
[----:B------:R-:W-:Y:S01]  /*0ee0*/  MOV R13, RZ ;  /* 0x000000ff000d7202 */ /* 0x000fe20000000f00 */
[----:B------:R-:W-:Y:S01]  /*0ef0*/  IMAD.U32 R12, RZ, RZ, UR9 ;  /* 0x00000009ff0c7e24 */ /* 0x000fe2000f8e00ff */
[----:B------:R-:W-:-:S07]  /*0f00*/  MOV R14, 0xf20 ;  /* 0x00000f20000e7802 */ /* 0x000fce0000000f00 */
[----:B------:R-:W-:Y:S05]  /*0f10*/  CALL.REL.NOINC `($__internal_1_$__cuda_sm3x_div_rn_noftz_f32_slowpath) ;  /* 0x00000004005c7944 */ /* 0x000fea0003c00000 */
[----:B------:R-:W-:-:S07]  /*0f20*/  MOV R12, R15 ;  /* 0x0000000f000c7202 */ /* 0x000fce0000000f00 */
.L_x_15:
[----:B------:R-:W-:Y:S02]  /*0f30*/  HFMA2 R13, -RZ, RZ, 0.96630859375, -0.0022525787353515625 ;  /* 0x3bbb989dff0d7431 */ /* 0x000fe400000001ff */
[----:B------:R-:W-:Y:S01]  /*0f40*/  IMAD.MOV.U32 R15, RZ, RZ, 0x437c0000 ;  /* 0x437c0000ff0f7424 */ /* 0x000fe200078e00ff */
[----:B------:R-:W0:Y:S04]  /*0f50*/  LDS R17, [R4] ;  /* 0x0000000004117984 */ /* 0x000e280000000800 */
[----:B------:R-:W1:Y:S01]  /*0f60*/  LDS R26, [R5] ;  /* 0x00000000051a7984 */ /* 0x000e620000000800 */
[----:B------:R-:W-:-:S03]  /*0f70*/  FFMA.SAT R14, R12, R13, 0.5 ;  /* 0x3f0000000c0e7423 */ /* 0x000fc6000000200d */
[----:B------:R-:W2:Y:S01]  /*0f80*/  LDS R16, [R6] ;  /* 0x0000000006107984 */ /* 0x000ea20000000800 */
[----:B------:R-:W-:-:S04]  /*0f90*/  FFMA.RM R14, R14, R15, 12582913 ;  /* 0x4b4000010e0e7423 */ /* 0x000fc8000000400f */
[C---:B------:R-:W-:Y:S01]  /*0fa0*/  FADD R13, R14.reuse, -12583039 ;  /* 0xcb40007f0e0d7421 */ /* 0x040fe20000000000 */
[----:B------:R-:W-:Y:S02]  /*0fb0*/  SHF.L.U32 R15, R14, 0x17, RZ ;  /* 0x000000170e0f7819 */ /* 0x000fe400000006ff */
[----:B------:R-:W-:Y:S01]  /*0fc0*/  LDS R14, [R9] ;  /* 0x00000000090e7984 */ /* 0x000fe20000000800 */
[----:B------:R-:W-:-:S04]  /*0fd0*/  FFMA R13, R12, 1.4426950216293334961, -R13 ;  /* 0x3fb8aa3b0c0d7823 */ /* 0x000fc8000000080d */
[----:B------:R-:W-:Y:S02]  /*0fe0*/  FFMA R27, R12, 1.925963033500011079e-08, R13 ;  /* 0x32a570600c1b7823 */ /* 0x000fe4000000000d */
[----:B------:R-:W3:Y:S02]  /*0ff0*/  LDS R13, [R7] ;  /* 0x00000000070d7984 */ /* 0x000ee40000000800 */
[----:B------:R-:W4:Y:S02]  /*1000*/  MUFU.EX2 R28, R27 ;  /* 0x0000001b001c7308 */ /* 0x000f240000000800 */
[----:B------:R-:W5:Y:S01]  /*1010*/  LDS R12, [R8] ;  /* 0x00000000080c7984 */ /* 0x000f620000000800 */
[----:B----4-:R-:W-:-:S04]  /*1020*/  FMUL R15, R15, R28 ;  /* 0x0000001c0f0f7220 */ /* 0x010fc80000400000 */
[C---:B0-----:R-:W-:Y:S02]  /*1030*/  FFMA R17, R15.reuse, R17, R0 ;  /* 0x000000110f117223 */ /* 0x041fe40000000000 */
[----:B------:R-:W0:Y:S02]  /*1040*/  LDS R0, [R10] ;  /* 0x000000000a007984 */ /* 0x000e240000000800 */
[C---:B-1----:R-:W-:Y:S02]  /*1050*/  FFMA R17, R15.reuse, R26, R17 ;  /* 0x0000001a0f117223 */ /* 0x042fe40000000011 */
[----:B------:R-:W1:Y:S02]  /*1060*/  LDS R26, [R11] ;  /* 0x000000000b1a7984 */ /* 0x000e640000000800 */
[C---:B--2---:R-:W-:Y:S02]  /*1070*/  FFMA R28, R15.reuse, R16, R17 ;  /* 0x000000100f1c7223 */ /* 0x044fe40000000011 */
[----:B------:R-:W2:Y:S02]  /*1080*/  LDS R16, [R18] ;  /* 0x0000000012107984 */ /* 0x000ea40000000800 */
[----:B---3--:R-:W-:-:S02]  /*1090*/  FFMA R13, R15, R13, R28 ;  /* 0x0000000d0f0d7223 */ /* 0x008fc4000000001c */
[----:B------:R-:W3:Y:S02]  /*10a0*/  LDS R28, [R19] ;  /* 0x00000000131c7984 */ /* 0x000ee40000000800 */
[C---:B-----5:R-:W-:Y:S02]  /*10b0*/  FFMA R13, R15.reuse, R12, R13 ;  /* 0x0000000c0f0d7223 */ /* 0x060fe4000000000d */
[----:B------:R-:W4:Y:S02]  /*10c0*/  LDC R12, c[0x0][0x3a4] ;  /* 0x0000e900ff0c7b82 */ /* 0x000f240000000800 */
[C---:B------:R-:W-:Y:S02]  /*10d0*/  FFMA R13, R15.reuse, R14, R13 ;  /* 0x0000000e0f0d7223 */ /* 0x040fe4000000000d */
[----:B------:R-:W-:Y:S02]  /*10e0*/  LDS R14, [R22] ;  /* 0x00000000160e7984 */ /* 0x000fe40000000800 */
[----:B0-----:R-:W-:-:S02]  /*10f0*/  FFMA R13, R15, R0, R13 ;  /* 0x000000000f0d7223 */ /* 0x001fc4000000000d */
[----:B------:R-:W0:Y:S02]  /*1100*/  LDS R0, [R21] ;  /* 0x0000000015007984 */ /* 0x000e240000000800 */
[C---:B-1----:R-:W-:Y:S01]  /*1110*/  FFMA R13, R15.reuse, R26, R13 ;  /* 0x0000001a0f0d7223 */ /* 0x042fe2000000000d */
[C---:B----4-:R-:W-:Y:S01]  /*1120*/  LEA R17, R12.reuse, R25, 0x2 ;  /* 0x000000190c117211 */ /* 0x050fe200078e10ff */
[----:B------:R-:W-:Y:S02]  /*1130*/  LDS R26, [R25] ;  /* 0x00000000191a7984 */ /* 0x000fe40000000800 */
[C---:B--2---:R-:W-:Y:S02]  /*1140*/  FFMA R13, R15.reuse, R16, R13 ;  /* 0x000000100f0d7223 */ /* 0x044fe4000000000d */
[----:B------:R-:W1:Y:S01]  /*1150*/  LDS R16, [R23] ;  /* 0x0000000017107984 */ /* 0x000e620000000800 */
[----:B------:R-:W-:Y:S02]  /*1160*/  IMAD R12, R12, 0x4, R17 ;  /* 0x000000040c0c7824 */ /* 0x000fe400078e0211 */
[----:B---3--:R-:W-:-:S04]  /*1170*/  FFMA R13, R15, R28, R13 ;  /* 0x0000001c0f0d7223 */ /* 0x008fc8000000000d */
[----:B------:R-:W-:Y:S04]  /*1180*/  LDS R12, [R12] ;  /* 0x000000000c0c7984 */ /* 0x000fe80000000800 */
[----:B------:R-:W2:Y:S01]  /*1190*/  LDS R28, [R17] ;  /* 0x00000000111c7984 */ /* 0x000ea20000000800 */
[----:B0-----:R-:W-:-:S04]  /*11a0*/  FFMA R13, R15, R0, R13 ;  /* 0x000000000f0d7223 */ /* 0x001fc8000000000d */
[----:B------:R-:W-:-:S04]  /*11b0*/  FFMA R13, R15, R14, R13 ;  /* 0x0000000e0f0d7223 */ /* 0x000fc8000000000d */
[----:B-1----:R-:W-:-:S04]  /*11c0*/  FFMA R13, R15, R16, R13 ;  /* 0x000000100f0d7223 */ /* 0x002fc8000000000d */
[----:B------:R-:W-:-:S04]  /*11d0*/  FFMA R13, R15, R26, R13 ;  /* 0x0000001a0f0d7223 */ /* 0x000fc8000000000d */
[----:B--2---:R-:W-:-:S04]  /*11e0*/  FFMA R13, R15, R28, R13 ;  /* 0x0000001c0f0d7223 */ /* 0x004fc8000000000d */
[----:B------:R-:W-:-:S07]  /*11f0*/  FFMA R0, R15, R12, R13 ;  /* 0x0000000c0f007223 */ /* 0x000fce000000000d */
.L_x_13:
[----:B------:R-:W-:Y:S01]  /*1200*/  BAR.SYNC.DEFER_BLOCKING 0x0 ;  /* 0x0000000000007b1d */ /* 0x000fe20000010000 */
[----:B------:R-:W-:-:S04]  /*1210*/  UIADD3 UR4, UPT, UPT, UR4, 0x1, URZ ;  /* 0x0000000104047890 */ /* 0x000fc8000fffe0ff */
[----:B------:R-:W-:-:S09]  /*1220*/  UISETP.NE.AND UP0, UPT, UR4, UR8, UPT ;  /* 0x000000080400728c */ /* 0x000fd2000bf05270 */
[----:B------:R-:W-:Y:S05]  /*1230*/  BRA.U UP0, `(.L_x_2) ;  /* 0xfffffff100607547 */ /* 0x000fea000b83ffff */
.L_x_0:
[----:B------:R-:W0:Y:S02]  /*1240*/  LDCU.64 UR12, c[0x0][0x3a0] ;  /* 0x00007400ff0c77ac */ /* 0x000e240008000a00 */
[----:B0-----:R-:W-:-:S04]  /*1250*/  ISETP.GE.AND P0, PT, R3, UR13, PT ;  /* 0x0000000d03007c0c */ /* 0x001fc8000bf06270 */
[----:B------:R-:W-:-:S13]  /*1260*/  ISETP.GE.OR P0, PT, R2, UR12, P0 ;  /* 0x0000000c02007c0c */ /* 0x000fda0008706670 */
[----:B------:R-:W-:Y:S05]  /*1270*/  @P0 EXIT ;  /* 0x000000000000094d */ /* 0x000fea0003800000 */
[----:B------:R-:W0:Y:S01]  /*1280*/  LDC.64 R4, c[0x0][0x398] ;  /* 0x0000e600ff047b82 */ /* 0x000e220000000a00 */
[----:B------:R-:W-:-:S04]  /*1290*/  IMAD R3, R2, UR13, R3 ;  /* 0x0000000d02037c24 */ /* 0x000fc8000f8e0203 */
[----:B0-----:R-:W-:-:S05]  /*12a0*/  IMAD.WIDE R2, R3, 0x4, R4 ;  /* 0x0000000403027825 */ /* 0x001fca00078e0204 */
[----:B------:R-:W-:Y:S01]  /*12b0*/  STG.E desc[UR14][R2.64], R0 ;  /* 0x0000000002007986 */ /* 0x000fe2000c10190e */
[----:B------:R-:W-:Y:S05]  /*12c0*/  EXIT ;  /* 0x000000000000794d */ /* 0x000fea0003800000 */
        .weak           $__internal_0_$__cuda_sm20_sqrt_rn_f32_slowpath
        .type           $__internal_0_$__cuda_sm20_sqrt_rn_f32_slowpath,@function
        .size           $__internal_0_$__cuda_sm20_sqrt_rn_f32_slowpath,($__internal_1_$__cuda_sm3x_div_rn_noftz_f32_slowpath - $__internal_0_$__cuda_sm20_sqrt_rn_f32_slowpath)
$__internal_0_$__cuda_sm20_sqrt_rn_f32_slowpath:
[----:B------:R-:W-:-:S13]  /*12d0*/  LOP3.LUT P0, RZ, R12, 0x7fffffff, RZ, 0xc0, !PT ;  /* 0x7fffffff0cff7812 */ /* 0x000fda000780c0ff */
[----:B------:R-:W-:Y:S01]  /*12e0*/  @!P0 R2UR UR5, R12 ;  /* 0x000000000c0582ca */ /* 0x000fe200000e0000 */
[----:B------:R-:W-:-:S14]  /*12f0*/  @!P0 BRA `(.L_x_16) ;  /* 0x0000000000588947 */ /* 0x000fdc0003800000 */
[----:B------:R-:W-:-:S13]  /*1300*/  FSETP.GEU.FTZ.AND P0, PT, R12, RZ, PT ;  /* 0x000000ff0c00720b */ /* 0x000fda0003f1e000 */
[----:B------:R-:W-:-:S04]  /*1310*/  @!P0 MOV R13, 0x7fffffff ;  /* 0x7fffffff000d8802 */ /* 0x000fc80000000f00 */
[----:B------:R-:W-:Y:S01]  /*1320*/  @!P0 R2UR UR5, R13 ;  /* 0x000000000d0582ca */ /* 0x000fe200000e0000 */
[----:B------:R-:W-:-:S14]  /*1330*/  @!P0 BRA `(.L_x_16) ;  /* 0x0000000000488947 */ /* 0x000fdc0003800000 */
[----:B------:R-:W-:-:S13]  /*1340*/  FSETP.GTU.FTZ.AND P0, PT, |R12|, +INF , PT ;  /* 0x7f8000000c00780b */ /* 0x000fda0003f1c200 */
[----:B------:R-:W-:-:S05]  /*1350*/  @P0 FADD.FTZ R13, R12, 1 ;  /* 0x3f8000000c0d0421 */ /* 0x000fca0000010000 */
[----:B------:R-:W-:Y:S01]  /*1360*/  @P0 R2UR UR5, R13 ;  /* 0x000000000d0502ca */ /* 0x000fe200000e0000 */
[----:B------:R-:W-:-:S14]  /*1370*/  @P0 BRA `(.L_x_16) ;  /* 0x0000000000380947 */ /* 0x000fdc0003800000 */
[C---:B------:R-:W-:Y:S02]  /*1380*/  FSETP.NEU.FTZ.AND P0, PT, |R12|.reuse, +INF , PT ;  /* 0x7f8000000c00780b */ /* 0x040fe40003f1d200 */
[----:B------:R-:W-:-:S13]  /*1390*/  R2UR UR5, R12 ;  /* 0x000000000c0572ca */ /* 0x000fda00000e0000 */
[----:B------:R-:W-:-:S04]  /*13a0*/  @!P0 MOV R13, UR5 ;  /* 0x00000005000d8c02 */ /* 0x000fc80008000f00 */
[----:B------:R-:W-:Y:S01]  /*13b0*/  @!P0 R2UR UR5, R13 ;  /* 0x000000000d0582ca */ /* 0x000fe200000e0000 */
[----:B------:R-:W-:-:S14]  /*13c0*/  @!P0 BRA `(.L_x_16) ;  /* 0x0000000000248947 */ /* 0x000fdc0003800000 */
[----:B------:R-:W-:-:S04]  /*13d0*/  FFMA R12, R12, 1.84467440737095516160e+19, RZ ;  /* 0x5f8000000c0c7823 */ /* 0x000fc800000000ff */
[----:B------:R-:W0:Y:S02]  /*13e0*/  MUFU.RSQ R13, R12 ;  /* 0x0000000c000d7308 */ /* 0x000e240000001400 */
[----:B0-----:R-:W-:Y:S01]  /*13f0*/  FMUL.FTZ R15, R12, R13 ;  /* 0x0000000d0c0f7220 */ /* 0x001fe20000410000 */
[----:B------:R-:W-:-:S03]  /*1400*/  FMUL.FTZ R13, R13, 0.5 ;  /* 0x3f0000000d0d7820 */ /* 0x000fc60000410000 */
[----:B------:R-:W-:-:S04]  /*1410*/  FADD.FTZ R16, -R15, -RZ ;  /* 0x800000ff0f107221 */ /* 0x000fc80000010100 */
[----:B------:R-:W-:-:S04]  /*1420*/  FFMA R16, R15, R16, R12 ;  /* 0x000000100f107223 */ /* 0x000fc8000000000c */
[----:B------:R-:W-:-:S04]  /*1430*/  FFMA R13, R16, R13, R15 ;  /* 0x0000000d100d7223 */ /* 0x000fc8000000000f */
[----:B------:R-:W-:-:S05]  /*1440*/  FMUL.FTZ R13, R13, 2.3283064365386962891e-10 ;  /* 0x2f8000000d0d7820 */ /* 0x000fca0000410000 */
[----:B------:R-:W-:-:S15]  /*1450*/  R2UR UR5, R13 ;  /* 0x000000000d0572ca */ /* 0x000fde00000e0000 */
.L_x_16:
[----:B------:R-:W-:Y:S02]  /*1460*/  HFMA2 R13, -RZ, RZ, 0, 0 ;  /* 0x00000000ff0d7431 */ /* 0x000fe400000001ff */
[----:B------:R-:W-:-:S04]  /*1470*/  IMAD.MOV.U32 R12, RZ, RZ, R14 ;  /* 0x000000ffff0c7224 */ /* 0x000fc800078e000e */
[----:B------:R-:W-:Y:S05]  /*1480*/  RET.REL.NODEC R12 `(_Z15flash_attentionPKfS0_S0_Pfii) ;  /* 0xffffffe80cdc7950 */ /* 0x000fea0003c3ffff */
        .weak           $__internal_1_$__cuda_sm3x_div_rn_noftz_f32_slowpath
        .type           $__internal_1_$__cuda_sm3x_div_rn_noftz_f32_slowpath,@function
        .size           $__internal_1_$__cuda_sm3x_div_rn_noftz_f32_slowpath,(.L_x_30 - $__internal_1_$__cuda_sm3x_div_rn_noftz_f32_slowpath)
$__internal_1_$__cuda_sm3x_div_rn_noftz_f32_slowpath:
[----:B------:R-:W-:Y:S01]  /*1490*/  SHF.R.U32.HI R16, RZ, 0x17, R12 ;  /* 0x00000017ff107819 */ /* 0x000fe2000001160c */
[----:B------:R-:W-:Y:S01]  /*14a0*/  BSSY.RECONVERGENT B1, `(.L_x_17) ;  /* 0x0000063000017945 */ /* 0x000fe20003800200 */
[----:B------:R-:W-:Y:S02]  /*14b0*/  SHF.R.U32.HI R27, RZ, 0x17, R13 ;  /* 0x00000017ff1b7819 */ /* 0x000fe4000001160d */
[----:B------:R-:W-:Y:S02]  /*14c0*/  LOP3.LUT R16, R16, 0xff, RZ, 0xc0, !PT ;  /* 0x000000ff10107812 */ /* 0x000fe400078ec0ff */
[----:B------:R-:W-:Y:S02]  /*14d0*/  LOP3.LUT R27, R27, 0xff, RZ, 0xc0, !PT ;  /* 0x000000ff1b1b7812 */ /* 0x000fe400078ec0ff */
[----:B------:R-:W-:Y:S02]  /*14e0*/  IADD3 R17, PT, PT, R16, -0x1, RZ ;  /* 0xffffffff10117810 */ /* 0x000fe40007ffe0ff */
[----:B------:R-:W-:Y:S01]  /*14f0*/  MOV R26, R13 ;  /* 0x0000000d001a7202 */ /* 0x000fe20000000f00 */
[----:B------:R-:W-:Y:S01]  /*1500*/  VIADD R28, R27, 0xffffffff ;  /* 0xffffffff1b1c7836 */ /* 0x000fe20000000000 */
[----:B------:R-:W-:-:S04]  /*1510*/  ISETP.GT.U32.AND P0, PT, R17, 0xfd, PT ;  /* 0x000000fd1100780c */ /* 0x000fc80003f04070 */
[----:B------:R-:W-:-:S13]  /*1520*/  ISETP.GT.U32.OR P0, PT, R28, 0xfd, P0 ;  /* 0x000000fd1c00780c */ /* 0x000fda0000704470 */
[----:B------:R-:W-:Y:S01]  /*1530*/  @!P0 MOV R15, RZ ;  /* 0x000000ff000f8202 */ /* 0x000fe20000000f00 */
[----:B------:R-:W-:Y:S06]  /*1540*/  @!P0 BRA `(.L_x_18) ;  /* 0x00000000005c8947 */ /* 0x000fec0003800000 */
[----:B------:R-:W-:Y:S02]  /*1550*/  FSETP.GTU.FTZ.AND P0, PT, |R13|, +INF , PT ;  /* 0x7f8000000d00780b */ /* 0x000fe40003f1c200 */
[----:B------:R-:W-:-:S04]  /*1560*/  FSETP.GTU.FTZ.AND P1, PT, |R12|, +INF , PT ;  /* 0x7f8000000c00780b */ /* 0x000fc80003f3c200 */
[----:B------:R-:W-:-:S13]  /*1570*/  PLOP3.LUT P0, PT, P0, P1, PT, 0xf8, 0x8f ;  /* 0x00000000008f781c */ /* 0x000fda0000703f70 */
[----:B------:R-:W-:Y:S05]  /*1580*/  @P0 BRA `(.L_x_19) ;  /* 0x00000004004c0947 */ /* 0x000fea0003800000 */
[----:B------:R-:W-:-:S13]  /*1590*/  LOP3.LUT P0, RZ, R12, 0x7fffffff, R26, 0xc8, !PT ;  /* 0x7fffffff0cff7812 */ /* 0x000fda000780c81a */
[----:B------:R-:W-:Y:S05]  /*15a0*/  @!P0 BRA `(.L_x_20) ;  /* 0x00000004003c8947 */ /* 0x000fea0003800000 */
[C---:B------:R-:W-:Y:S02]  /*15b0*/  FSETP.NEU.FTZ.AND P2, PT, |R13|.reuse, +INF , PT ;  /* 0x7f8000000d00780b */ /* 0x040fe40003f5d200 */
[----:B------:R-:W-:Y:S02]  /*15c0*/  FSETP.NEU.FTZ.AND P1, PT, |R12|, +INF , PT ;  /* 0x7f8000000c00780b */ /* 0x000fe40003f3d200 */
[----:B------:R-:W-:-:S11]  /*15d0*/  FSETP.NEU.FTZ.AND P0, PT, |R13|, +INF , PT ;  /* 0x7f8000000d00780b */ /* 0x000fd60003f1d200 */
[----:B------:R-:W-:Y:S05]  /*15e0*/  @!P1 BRA !P2, `(.L_x_20) ;  /* 0x00000004002c9947 */ /* 0x000fea0005000000 */
[----:B------:R-:W-:-:S04]  /*15f0*/  LOP3.LUT P2, RZ, R26, 0x7fffffff, RZ, 0xc0, !PT ;  /* 0x7fffffff1aff7812 */ /* 0x000fc8000784c0ff */
[----:B------:R-:W-:-:S13]  /*1600*/  PLOP3.LUT P1, PT, P1, P2, PT, 0x2f, 0xf2 ;  /* 0x0000000000f2781c */ /* 0x000fda0000f24577 */
[----:B------:R-:W-:Y:S05]  /*1610*/  @P1 BRA `(.L_x_21) ;  /* 0x0000000400181947 */ /* 0x000fea0003800000 */
[----:B------:R-:W-:-:S04]  /*1620*/  LOP3.LUT P1, RZ, R12, 0x7fffffff, RZ, 0xc0, !PT ;  /* 0x7fffffff0cff7812 */ /* 0x000fc8000782c0ff */
[----:B------:R-:W-:-:S13]  /*1630*/  PLOP3.LUT P0, PT, P0, P1, PT, 0x2f, 0xf2 ;  /* 0x0000000000f2781c */ /* 0x000fda0000702577 */
[----:B------:R-:W-:Y:S05]  /*1640*/  @P0 BRA `(.L_x_22) ;  /* 0x0000000400000947 */ /* 0x000fea0003800000 */
[----:B------:R-:W-:Y:S02]  /*1650*/  ISETP.GE.AND P0, PT, R28, RZ, PT ;  /* 0x000000ff1c00720c */ /* 0x000fe40003f06270 */
[----:B------:R-:W-:-:S11]  /*1660*/  ISETP.GE.AND P1, PT, R17, RZ, PT ;  /* 0x000000ff1100720c */ /* 0x000fd60003f26270 */
[----:B------:R-:W-:Y:S01]  /*1670*/  @P0 IMAD.MOV.U32 R15, RZ, RZ, RZ ;  /* 0x000000ffff0f0224 */ /* 0x000fe200078e00ff */
[----:B------:R-:W-:Y:S01]  /*1680*/  @!P0 MOV R15, 0xffffffc0 ;  /* 0xffffffc0000f8802 */ /* 0x000fe20000000f00 */
[----:B------:R-:W-:Y:S01]  /*1690*/  @!P0 FFMA R26, R13, 1.84467440737095516160e+19, RZ ;  /* 0x5f8000000d1a8823 */ /* 0x000fe200000000ff */
[----:B------:R-:W-:Y:S02]  /*16a0*/  @!P1 FFMA R12, R12, 1.84467440737095516160e+19, RZ ;  /* 0x5f8000000c0c9823 */ /* 0x000fe400000000ff */
[----:B------:R-:W-:-:S07]  /*16b0*/  @!P1 IADD3 R15, PT, PT, R15, 0x40, RZ ;  /* 0x000000400f0f9810 */ /* 0x000fce0007ffe0ff */
.L_x_18:
[----:B------:R-:W-:Y:S01]  /*16c0*/  LEA R13, R16, 0xc0800000, 0x17 ;  /* 0xc0800000100d7811 */ /* 0x000fe200078eb8ff */
[----:B------:R-:W-:Y:S01]  /*16d0*/  BSSY.RECONVERGENT B2, `(.L_x_23) ;  /* 0x0000036000027945 */ /* 0x000fe20003800200 */
[----:B------:R-:W-:-:S03]  /*16e0*/  IADD3 R27, PT, PT, R27, -0x7f, RZ ;  /* 0xffffff811b1b7810 */ /* 0x000fc60007ffe0ff */
[----:B------:R-:W-:-:S04]  /*16f0*/  IMAD.IADD R28, R12, 0x1, -R13 ;  /* 0x000000010c1c7824 */ /* 0x000fc800078e0a0d */
[----:B------:R-:W0:Y:S01]  /*1700*/  MUFU.RCP R12, R28 ;  /* 0x0000001c000c7308 */ /* 0x000e220000001000 */
[----:B------:R-:W-:-:S04]  /*1710*/  FADD.FTZ R17, -R28, -RZ ;  /* 0x800000ff1c117221 */ /* 0x000fc80000010100 */
[----:B0-----:R-:W-:-:S04]  /*1720*/  FFMA R13, R12, R17, 1 ;  /* 0x3f8000000c0d7423 */ /* 0x001fc80000000011 */
[----:B------:R-:W-:Y:S01]  /*1730*/  FFMA R13, R12, R13, R12 ;  /* 0x0000000d0c0d7223 */ /* 0x000fe2000000000c */
[C---:B------:R-:W-:Y:S01]  /*1740*/  IMAD R12, R27.reuse, -0x800000, R26 ;  /* 0xff8000001b0c7824 */ /* 0x040fe200078e021a */
[----:B------:R-:W-:-:S03]  /*1750*/  IADD3 R26, PT, PT, R27, 0x7f, -R16 ;  /* 0x0000007f1b1a7810 */ /* 0x000fc60007ffe810 */
[----:B------:R-:W-:Y:S01]  /*1760*/  FFMA R16, R12, R13, RZ ;  /* 0x0000000d0c107223 */ /* 0x000fe200000000ff */
[----:B------:R-:W-:-:S03]  /*1770*/  IADD3 R26, PT, PT, R26, R15, RZ ;  /* 0x0000000f1a1a7210 */ /* 0x000fc60007ffe0ff */
[----:B------:R-:W-:-:S04]  /*1780*/  FFMA R27, R17, R16, R12 ;  /* 0x00000010111b7223 */ /* 0x000fc8000000000c */
[----:B------:R-:W-:-:S04]  /*1790*/  FFMA R16, R13, R27, R16 ;  /* 0x0000001b0d107223 */ /* 0x000fc80000000010 */
[----:B------:R-:W-:-:S04]  /*17a0*/  FFMA R17, R17, R16, R12 ;  /* 0x0000001011117223 */ /* 0x000fc8000000000c */
[----:B------:R-:W-:-:S05]  /*17b0*/  FFMA R12, R13, R17, R16 ;  /* 0x000000110d0c7223 */ /* 0x000fca0000000010 */
[----:B------:R-:W-:-:S04]  /*17c0*/  SHF.R.U32.HI R15, RZ, 0x17, R12 ;  /* 0x00000017ff0f7819 */ /* 0x000fc8000001160c */
[----:B------:R-:W-:-:S05]  /*17d0*/  LOP3.LUT R15, R15, 0xff, RZ, 0xc0, !PT ;  /* 0x000000ff0f0f7812 */ /* 0x000fca00078ec0ff */
[----:B------:R-:W-:-:S05]  /*17e0*/  IMAD.IADD R15, R15, 0x1, R26 ;  /* 0x000000010f0f7824 */ /* 0x000fca00078e021a */
[----:B------:R-:W-:-:S04]  /*17f0*/  IADD3 R27, PT, PT, R15, -0x1, RZ ;  /* 0xffffffff0f1b7810 */ /* 0x000fc80007ffe0ff */
[----:B------:R-:W-:-:S13]  /*1800*/  ISETP.GE.U32.AND P0, PT, R27, 0xfe, PT ;  /* 0x000000fe1b00780c */ /* 0x000fda0003f06070 */
[----:B------:R-:W-:Y:S05]  /*1810*/  @!P0 BRA `(.L_x_24) ;  /* 0x0000000000808947 */ /* 0x000fea0003800000 */
[----:B------:R-:W-:-:S13]  /*1820*/  ISETP.GT.AND P0, PT, R15, 0xfe, PT ;  /* 0x000000fe0f00780c */ /* 0x000fda0003f04270 */
[----:B------:R-:W-:Y:S05]  /*1830*/  @P0 BRA `(.L_x_25) ;  /* 0x00000000006c0947 */ /* 0x000fea0003800000 */
[----:B------:R-:W-:-:S13]  /*1840*/  ISETP.GE.AND P0, PT, R15, 0x1, PT ;  /* 0x000000010f00780c */ /* 0x000fda0003f06270 */
[----:B------:R-:W-:Y:S05]  /*1850*/  @P0 BRA `(.L_x_26) ;  /* 0x0000000000740947 */ /* 0x000fea0003800000 */
[----:B------:R-:W-:Y:S02]  /*1860*/  ISETP.GE.AND P0, PT, R15, -0x18, PT ;  /* 0xffffffe80f00780c */ /* 0x000fe40003f06270 */
[----:B------:R-:W-:-:S11]  /*1870*/  LOP3.LUT R12, R12, 0x80000000, RZ, 0xc0, !PT ;  /* 0x800000000c0c7812 */ /* 0x000fd600078ec0ff */
[----:B------:R-:W-:Y:S05]  /*1880*/  @!P0 BRA `(.L_x_26) ;  /* 0x0000000000688947 */ /* 0x000fea0003800000 */
[CCC-:B------:R-:W-:Y:S01]  /*1890*/  FFMA.RZ R27, R13.reuse, R17.reuse, R16.reuse ;  /* 0x000000110d1b7223 */ /* 0x1c0fe2000000c010 */
[CCC-:B------:R-:W-:Y:S01]  /*18a0*/  FFMA.RP R26, R13.reuse, R17.reuse, R16.reuse ;  /* 0x000000110d1a7223 */ /* 0x1c0fe20000008010 */
[----:B------:R-:W-:Y:S01]  /*18b0*/  FFMA.RM R13, R13, R17, R16 ;  /* 0x000000110d0d7223 */ /* 0x000fe20000004010 */
[----:B------:R-:W-:Y:S02]  /*18c0*/  IADD3 R16, PT, PT, R15, 0x20, RZ ;  /* 0x000000200f107810 */ /* 0x000fe40007ffe0ff */
[----:B------:R-:W-:Y:S02]  /*18d0*/  LOP3.LUT R27, R27, 0x7fffff, RZ, 0xc0, !PT ;  /* 0x007fffff1b1b7812 */ /* 0x000fe400078ec0ff */
[----:B------:R-:W-:Y:S02]  /*18e0*/  ISETP.NE.AND P2, PT, R15, RZ, PT ;  /* 0x000000ff0f00720c */ /* 0x000fe40003f45270 */
[----:B------:R-:W-:Y:S02]  /*18f0*/  LOP3.LUT R27, R27, 0x800000, RZ, 0xfc, !PT ;  /* 0x008000001b1b7812 */ /* 0x000fe400078efcff */
[----:B------:R-:W-:Y:S01]  /*1900*/  ISETP.NE.AND P1, PT, R15, RZ, PT ;  /* 0x000000ff0f00720c */ /* 0x000fe20003f25270 */
[----:B------:R-:W-:Y:S01]  /*1910*/  IMAD.MOV R15, RZ, RZ, -R15 ;  /* 0x000000ffff0f7224 */ /* 0x000fe200078e0a0f */
[----:B------:R-:W-:-:S02]  /*1920*/  SHF.L.U32 R16, R27, R16, RZ ;  /* 0x000000101b107219 */ /* 0x000fc400000006ff */
[----:B------:R-:W-:Y:S02]  /*1930*/  FSETP.NEU.FTZ.AND P0, PT, R26, R13, PT ;  /* 0x0000000d1a00720b */ /* 0x000fe40003f1d000 */
[----:B------:R-:W-:Y:S02]  /*1940*/  SEL R26, R15, RZ, P2 ;  /* 0x000000ff0f1a7207 */ /* 0x000fe40001000000 */
[----:B------:R-:W-:Y:S02]  /*1950*/  ISETP.NE.AND P1, PT, R16, RZ, P1 ;  /* 0x000000ff1000720c */ /* 0x000fe40000f25270 */
[----:B------:R-:W-:Y:S02]  /*1960*/  SHF.R.U32.HI R26, RZ, R26, R27 ;  /* 0x0000001aff1a7219 */ /* 0x000fe4000001161b */
[----:B------:R-:W-:Y:S02]  /*1970*/  PLOP3.LUT P0, PT, P0, P1, PT, 0xf8, 0x8f ;  /* 0x00000000008f781c */ /* 0x000fe40000703f70 */
[----:B------:R-:W-:-:S02]  /*1980*/  SHF.R.U32.HI R16, RZ, 0x1, R26 ;  /* 0x00000001ff107819 */ /* 0x000fc4000001161a */
[----:B------:R-:W-:-:S04]  /*1990*/  SEL R13, RZ, 0x1, !P0 ;  /* 0x00000001ff0d7807 */ /* 0x000fc80004000000 */
[----:B------:R-:W-:-:S04]  /*19a0*/  LOP3.LUT R13, R13, 0x1, R16, 0xf8, !PT ;  /* 0x000000010d0d7812 */ /* 0x000fc800078ef810 */
[----:B------:R-:W-:-:S04]  /*19b0*/  LOP3.LUT R13, R13, R26, RZ, 0xc0, !PT ;  /* 0x0000001a0d0d7212 */ /* 0x000fc800078ec0ff */
[----:B------:R-:W-:-:S04]  /*19c0*/  IADD3 R13, PT, PT, R16, R13, RZ ;  /* 0x0000000d100d7210 */ /* 0x000fc80007ffe0ff */
[----:B------:R-:W-:Y:S01]  /*19d0*/  LOP3.LUT R12, R13, R12, RZ, 0xfc, !PT ;  /* 0x0000000c0d0c7212 */ /* 0x000fe200078efcff */
[----:B------:R-:W-:Y:S06]  /*19e0*/  BRA `(.L_x_26) ;  /* 0x0000000000107947 */ /* 0x000fec0003800000 */
.L_x_25:
[----:B------:R-:W-:-:S04]  /*19f0*/  LOP3.LUT R12, R12, 0x80000000, RZ, 0xc0, !PT ;  /* 0x800000000c0c7812 */ /* 0x000fc800078ec0ff */
[----:B------:R-:W-:Y:S01]  /*1a00*/  LOP3.LUT R12, R12, 0x7f800000, RZ, 0xfc, !PT ;  /* 0x7f8000000c0c7812 */ /* 0x000fe200078efcff */
[----:B------:R-:W-:Y:S06]  /*1a10*/  BRA `(.L_x_26) ;  /* 0x0000000000047947 */ /* 0x000fec0003800000 */
.L_x_24:
[----:B------:R-:W-:-:S07]  /*1a20*/  LEA R12, R26, R12, 0x17 ;  /* 0x0000000c1a0c7211 */ /* 0x000fce00078eb8ff */
.L_x_26:
[----:B------:R-:W-:Y:S05]  /*1a30*/  BSYNC.RECONVERGENT B2 ;  /* 0x0000000000027941 */ /* 0x000fea0003800200 */
.L_x_23:
[----:B------:R-:W-:Y:S05]  /*1a40*/  BRA `(.L_x_27) ;  /* 0x0000000000207947 */ /* 0x000fea0003800000 */
.L_x_22:
[----:B------:R-:W-:-:S04]  /*1a50*/  LOP3.LUT R12, R12, 0x80000000, R26, 0x48, !PT ;  /* 0x800000000c0c7812 */ /* 0x000fc800078e481a */
[----:B------:R-:W-:Y:S01]  /*1a60*/  LOP3.LUT R12, R12, 0x7f800000, RZ, 0xfc, !PT ;  /* 0x7f8000000c0c7812 */ /* 0x000fe200078efcff */
[----:B------:R-:W-:Y:S06]  /*1a70*/  BRA `(.L_x_27) ;  /* 0x0000000000147947 */ /* 0x000fec0003800000 */
.L_x_21:
[----:B------:R-:W-:Y:S01]  /*1a80*/  LOP3.LUT R12, R12, 0x80000000, R26, 0x48, !PT ;  /* 0x800000000c0c7812 */ /* 0x000fe200078e481a */
[----:B------:R-:W-:Y:S06]  /*1a90*/  BRA `(.L_x_27) ;  /* 0x00000000000c7947 */ /* 0x000fec0003800000 */
.L_x_20:
[----:B------:R-:W0:Y:S01]  /*1aa0*/  MUFU.RSQ R12, -QNAN ;  /* 0xffc00000000c7908 */ /* 0x000e220000001400 */
[----:B------:R-:W-:Y:S05]  /*1ab0*/  BRA `(.L_x_27) ;  /* 0x0000000000047947 */ /* 0x000fea0003800000 */
.L_x_19:
[----:B------:R-:W-:-:S07]  /*1ac0*/  FADD.FTZ R12, R13, R12 ;  /* 0x0000000c0d0c7221 */ /* 0x000fce0000010000 */
.L_x_27:
[----:B------:R-:W-:Y:S05]  /*1ad0*/  BSYNC.RECONVERGENT B1 ;  /* 0x0000000000017941 */ /* 0x000fea0003800200 */
.L_x_17:
[----:B------:R-:W-:Y:S02]  /*1ae0*/  HFMA2 R13, -RZ, RZ, 0, 0 ;  /* 0x00000000ff0d7431 */ /* 0x000fe400000001ff */
[----:B0-----:R-:W-:Y:S01]  /*1af0*/  IMAD.MOV.U32 R15, RZ, RZ, R12 ;  /* 0x000000ffff0f7224 */ /* 0x001fe200078e000c */
[----:B------:R-:W-:-:S04]  /*1b00*/  MOV R12, R14 ;  /* 0x0000000e000c7202 */ /* 0x000fc80000000f00 */
[----:B------:R-:W-:Y:S05]  /*1b10*/  RET.REL.NODEC R12 `(_Z15flash_attentionPKfS0_S0_Pfii) ;  /* 0xffffffe40c387950 */ /* 0x000fea0003c3ffff */
.L_x_28:
[----:B------:R-:W-:-:S00]  /*1b20*/  BRA `(.L_x_28) ;  /* 0xfffffffc00fc7947 */ /* 0x000fc0000383ffff */
[----:B------:R-:W-:-:S00]  /*1b30*/  NOP ;  /* 0x0000000000007918 */ /* 0x000fc00000000000 */
        /* <DEDUP_REMOVED lines=12> */
.L_x_30:


//--------------------- .nv.shared._Z15flash_attentionPKfS0_S0_Pfii --------------------------
	.section	.nv.shared._Z15flash_attentionPKfS0_S0_Pfii,"aw",@nobits
	.sectionflags	@""
	.align	16
	.zero		1024


//--------------------- .nv.shared.reserved.0     --------------------------
	.section	.nv.shared.reserved.0,"aw",@nobits
	.weak		__nv_reservedSMEM_offset_0_alias
	.size		__nv_reservedSMEM_offset_0_alias, 0, 64
	.other		__nv_reservedSMEM_offset_0_alias,@"STO_CUDA_RESERVED_SHARED STV_DEFAULT"
__nv_reservedSMEM_offset_0_alias:
	.zero		0
	.zero		64


//--------------------- .nv.constant0._Z15flash_attentionPKfS0_S0_Pfii --------------------------
	.section	.nv.constant0._Z15flash_attentionPKfS0_S0_Pfii,"a",@progbits
	.sectionflags	@""
	.align	4
.nv.constant0._Z15flash_attentionPKfS0_S0_Pfii:
	.zero		936


//--------------------- SYMBOLS --------------------------

	.type		.nv.reservedSmem.offset0,@object
	.size		.nv.reservedSmem.offset0,0x4
	.type		.nv.reservedSmem.cap,@object
	.size		.nv.reservedSmem.cap,0x4
